//
// Generated by NVIDIA NVVM Compiler
//
// Compiler Build ID: CL-36424714
// Cuda compilation tools, release 13.0, V13.0.88
// Based on NVVM 20.0.0
//

.version 9.0
.target sm_100
.address_size 64

	// .globl	_Z19game_of_life_kernelPKmPmi

.visible .entry _Z19game_of_life_kernelPKmPmi(
	.param .u64 .ptr .align 1 _Z19game_of_life_kernelPKmPmi_param_0,
	.param .u64 .ptr .align 1 _Z19game_of_life_kernelPKmPmi_param_1,
	.param .u32 _Z19game_of_life_kernelPKmPmi_param_2
)
{
	.reg .pred 	%p<277>;
	.reg .b16 	%rs<392>;
	.reg .b32 	%r<885>;
	.reg .b64 	%rd<244>;

	ld.param.u64 	%rd11, [_Z19game_of_life_kernelPKmPmi_param_0];
	ld.param.u32 	%r79, [_Z19game_of_life_kernelPKmPmi_param_2];
	cvta.to.global.u64 	%rd1, %rd11;
	shr.s32 	%r80, %r79, 3;
	mov.u32 	%r81, %ctaid.x;
	mov.u32 	%r82, %ntid.x;
	mov.u32 	%r83, %tid.x;
	mad.lo.s32 	%r2, %r81, %r82, %r83;
	mov.u32 	%r84, %ctaid.y;
	mov.u32 	%r85, %ntid.y;
	mov.u32 	%r86, %tid.y;
	mad.lo.s32 	%r87, %r84, %r85, %r86;
	max.s32 	%r88, %r2, %r87;
	setp.ge.s32 	%p1, %r88, %r80;
	@%p1 bra 	$L__BB0_26;
	mul.lo.s32 	%r4, %r80, %r87;
	add.s32 	%r5, %r4, %r2;
	mul.wide.s32 	%rd13, %r5, 8;
	add.s64 	%rd2, %rd1, %rd13;
	ld.global.u64 	%rd3, [%rd2];
	setp.eq.s32 	%p2, %r87, 0;
	mov.b64 	%rd241, 0;
	@%p2 bra 	$L__BB0_3;
	sub.s32 	%r89, %r4, %r80;
	add.s32 	%r90, %r89, %r2;
	mul.wide.s32 	%rd14, %r90, 8;
	add.s64 	%rd15, %rd1, %rd14;
	ld.global.u64 	%rd241, [%rd15];
$L__BB0_3:
	add.s32 	%r6, %r80, -1;
	setp.ge.u32 	%p3, %r87, %r6;
	mov.b16 	%rs391, 0;
	@%p3 bra 	$L__BB0_5;
	mul.wide.s32 	%rd16, %r80, 8;
	add.s64 	%rd17, %rd2, %rd16;
	ld.global.u8 	%rs391, [%rd17];
$L__BB0_5:
	setp.lt.s32 	%p4, %r2, 1;
	mov.b64 	%rd242, 0;
	@%p4 bra 	$L__BB0_7;
	add.s32 	%r91, %r5, -1;
	mul.wide.u32 	%rd19, %r91, 8;
	add.s64 	%rd20, %rd1, %rd19;
	ld.global.u64 	%rd242, [%rd20];
$L__BB0_7:
	setp.ge.s32 	%p5, %r2, %r6;
	mov.b64 	%rd243, 0;
	@%p5 bra 	$L__BB0_9;
	ld.global.u64 	%rd243, [%rd2+8];
$L__BB0_9:
	setp.lt.s32 	%p6, %r2, 1;
	setp.eq.s32 	%p7, %r87, 0;
	mov.b32 	%r849, 0;
	or.pred  	%p8, %p7, %p6;
	@%p8 bra 	$L__BB0_11;
	sub.s32 	%r93, %r4, %r80;
	add.s32 	%r94, %r2, %r93;
	add.s32 	%r95, %r94, -1;
	mul.wide.u32 	%rd22, %r95, 8;
	add.s64 	%rd23, %rd1, %rd22;
	ld.global.u64 	%rd24, [%rd23];
	shr.u64 	%rd25, %rd24, 63;
	cvt.u32.u64 	%r849, %rd25;
$L__BB0_11:
	setp.eq.s32 	%p9, %r87, 0;
	setp.ge.s32 	%p10, %r2, %r6;
	mov.b32 	%r850, 0;
	or.pred  	%p11, %p9, %p10;
	@%p11 bra 	$L__BB0_13;
	sub.s32 	%r97, %r4, %r80;
	cvt.s64.s32 	%rd26, %r97;
	cvt.s64.s32 	%rd27, %r2;
	add.s64 	%rd28, %rd27, %rd26;
	shl.b64 	%rd29, %rd28, 3;
	add.s64 	%rd30, %rd1, %rd29;
	ld.global.u8 	%r98, [%rd30+15];
	and.b32  	%r850, %r98, 1;
$L__BB0_13:
	setp.lt.s32 	%p12, %r2, 1;
	setp.ge.u32 	%p13, %r87, %r6;
	mov.b32 	%r851, 0;
	or.pred  	%p14, %p12, %p13;
	@%p14 bra 	$L__BB0_15;
	add.s32 	%r100, %r4, %r80;
	add.s32 	%r101, %r2, %r100;
	add.s32 	%r102, %r101, -1;
	mul.wide.u32 	%rd31, %r102, 8;
	add.s64 	%rd32, %rd1, %rd31;
	ld.global.u32 	%r103, [%rd32];
	shr.u32 	%r104, %r103, 7;
	and.b32  	%r851, %r104, 1;
$L__BB0_15:
	setp.ge.s32 	%p15, %r2, %r6;
	setp.ge.u32 	%p16, %r87, %r6;
	mov.b32 	%r852, 0;
	or.pred  	%p17, %p16, %p15;
	@%p17 bra 	$L__BB0_17;
	add.s32 	%r106, %r4, %r80;
	cvt.s64.s32 	%rd33, %r106;
	cvt.s64.s32 	%rd34, %r2;
	add.s64 	%rd35, %rd34, %rd33;
	shl.b64 	%rd36, %rd35, 3;
	add.s64 	%rd37, %rd1, %rd36;
	ld.global.u32 	%r107, [%rd37+8];
	and.b32  	%r852, %r107, 1;
$L__BB0_17:
	setp.eq.s32 	%p18, %r87, 0;
	mov.b32 	%r853, 0;
	mov.u32 	%r854, %r853;
	mov.u32 	%r855, %r853;
	mov.u32 	%r856, %r853;
	mov.u32 	%r857, %r853;
	mov.u32 	%r858, %r853;
	mov.u32 	%r859, %r853;
	mov.u32 	%r860, %r853;
	@%p18 bra 	$L__BB0_19;
	shr.u64 	%rd38, %rd241, 56;
	cvt.u32.u64 	%r109, %rd38;
	and.b32  	%r860, %r109, 1;
	shr.u64 	%rd39, %rd241, 57;
	cvt.u32.u64 	%r110, %rd39;
	and.b32  	%r859, %r110, 1;
	shr.u64 	%rd40, %rd241, 58;
	cvt.u32.u64 	%r111, %rd40;
	and.b32  	%r858, %r111, 1;
	shr.u64 	%rd41, %rd241, 59;
	cvt.u32.u64 	%r112, %rd41;
	and.b32  	%r857, %r112, 1;
	shr.u64 	%rd42, %rd241, 60;
	cvt.u32.u64 	%r113, %rd42;
	and.b32  	%r856, %r113, 1;
	shr.u64 	%rd43, %rd241, 61;
	cvt.u32.u64 	%r114, %rd43;
	and.b32  	%r855, %r114, 1;
	shr.u64 	%rd44, %rd241, 62;
	cvt.u32.u64 	%r115, %rd44;
	and.b32  	%r854, %r115, 1;
	shr.u64 	%rd45, %rd241, 63;
	cvt.u32.u64 	%r853, %rd45;
$L__BB0_19:
	setp.ge.u32 	%p19, %r87, %r6;
	mov.b32 	%r861, 0;
	mov.u32 	%r862, %r861;
	mov.u32 	%r863, %r861;
	mov.u32 	%r864, %r861;
	mov.u32 	%r865, %r861;
	mov.u32 	%r866, %r861;
	mov.u32 	%r867, %r861;
	mov.u32 	%r868, %r861;
	@%p19 bra 	$L__BB0_21;
	cvt.u32.u16 	%r117, %rs391;
	and.b16  	%rs4, %rs391, 128;
	shr.u16 	%rs5, %rs391, 1;
	and.b16  	%rs6, %rs5, 1;
	shr.u16 	%rs7, %rs391, 2;
	and.b16  	%rs8, %rs7, 1;
	shr.u16 	%rs9, %rs391, 3;
	and.b16  	%rs10, %rs9, 1;
	shr.u16 	%rs11, %rs391, 4;
	and.b16  	%rs12, %rs11, 1;
	shr.u16 	%rs13, %rs391, 5;
	and.b16  	%rs14, %rs13, 1;
	shr.u16 	%rs15, %rs391, 6;
	and.b16  	%rs16, %rs15, 1;
	shr.u16 	%rs17, %rs4, 7;
	and.b32  	%r868, %r117, 1;
	cvt.u32.u16 	%r867, %rs6;
	cvt.u32.u16 	%r866, %rs8;
	cvt.u32.u16 	%r865, %rs10;
	cvt.u32.u16 	%r864, %rs12;
	cvt.u32.u16 	%r863, %rs14;
	cvt.u32.u16 	%r862, %rs16;
	cvt.u32.u16 	%r861, %rs17;
$L__BB0_21:
	setp.lt.s32 	%p20, %r2, 1;
	mov.b32 	%r869, 0;
	mov.u32 	%r870, %r869;
	mov.u32 	%r871, %r869;
	mov.u32 	%r872, %r869;
	mov.u32 	%r873, %r869;
	mov.u32 	%r874, %r869;
	mov.u32 	%r875, %r869;
	mov.u32 	%r876, %r869;
	@%p20 bra 	$L__BB0_23;
	cvt.u32.u64 	%r119, %rd242;
	shr.u32 	%r120, %r119, 7;
	shr.u32 	%r121, %r119, 15;
	and.b32  	%r875, %r121, 1;
	shr.u32 	%r122, %r119, 23;
	and.b32  	%r874, %r122, 1;
	shr.u32 	%r873, %r119, 31;
	shr.u64 	%rd46, %rd242, 39;
	cvt.u32.u64 	%r123, %rd46;
	and.b32  	%r872, %r123, 1;
	shr.u64 	%rd47, %rd242, 47;
	cvt.u32.u64 	%r124, %rd47;
	and.b32  	%r871, %r124, 1;
	shr.u64 	%rd48, %rd242, 55;
	cvt.u32.u64 	%r125, %rd48;
	and.b32  	%r870, %r125, 1;
	shr.u64 	%rd49, %rd242, 63;
	cvt.u32.u64 	%r869, %rd49;
	and.b32  	%r876, %r120, 1;
$L__BB0_23:
	setp.ge.s32 	%p21, %r2, %r6;
	mov.b32 	%r877, 0;
	mov.u32 	%r878, %r877;
	mov.u32 	%r879, %r877;
	mov.u32 	%r880, %r877;
	mov.u32 	%r881, %r877;
	mov.u32 	%r882, %r877;
	mov.u32 	%r883, %r877;
	mov.u32 	%r884, %r877;
	@%p21 bra 	$L__BB0_25;
	cvt.u32.u64 	%r127, %rd243;
	and.b32  	%r884, %r127, 1;
	shr.u32 	%r128, %r127, 8;
	and.b32  	%r883, %r128, 1;
	shr.u32 	%r129, %r127, 16;
	and.b32  	%r882, %r129, 1;
	shr.u32 	%r130, %r127, 24;
	and.b32  	%r881, %r130, 1;
	{ .reg .b32 tmp; mov.b64 {tmp, %r131}, %rd243; }
	and.b32  	%r880, %r131, 1;
	shr.u64 	%rd50, %rd243, 40;
	cvt.u32.u64 	%r132, %rd50;
	and.b32  	%r879, %r132, 1;
	shr.u64 	%rd51, %rd243, 48;
	cvt.u32.u64 	%r133, %rd51;
	and.b32  	%r878, %r133, 1;
	shr.u64 	%rd52, %rd243, 56;
	cvt.u32.u64 	%r134, %rd52;
	and.b32  	%r877, %r134, 1;
$L__BB0_25:
	ld.param.u64 	%rd240, [_Z19game_of_life_kernelPKmPmi_param_1];
	cvt.s8.s64 	%rs18, %rd3;
	cvt.u32.u64 	%r135, %rd3;
	cvt.u16.u64 	%rs19, %rd3;
	and.b16  	%rs20, %rs19, 128;
	and.b16  	%rs21, %rs19, 1;
	shr.u16 	%rs22, %rs19, 1;
	and.b16  	%rs23, %rs22, 1;
	shr.u16 	%rs24, %rs19, 2;
	and.b16  	%rs25, %rs24, 1;
	shr.u16 	%rs26, %rs19, 3;
	and.b16  	%rs27, %rs26, 1;
	shr.u16 	%rs28, %rs19, 4;
	and.b16  	%rs29, %rs28, 1;
	shr.u16 	%rs30, %rs19, 5;
	and.b16  	%rs31, %rs30, 1;
	shr.u16 	%rs32, %rs19, 6;
	and.b16  	%rs33, %rs32, 1;
	shr.u16 	%rs34, %rs20, 7;
	shr.u64 	%rd53, %rd3, 8;
	cvt.u32.u64 	%r136, %rd53;
	cvt.u16.u64 	%rs35, %rd53;
	and.b16  	%rs36, %rs35, 1;
	shr.u64 	%rd54, %rd3, 9;
	cvt.u32.u64 	%r137, %rd54;
	cvt.u16.u64 	%rs37, %rd54;
	and.b16  	%rs38, %rs37, 1;
	shr.u64 	%rd55, %rd3, 10;
	cvt.u32.u64 	%r138, %rd55;
	cvt.u16.u64 	%rs39, %rd55;
	and.b16  	%rs40, %rs39, 1;
	shr.u64 	%rd56, %rd3, 11;
	cvt.u32.u64 	%r139, %rd56;
	cvt.u16.u64 	%rs41, %rd56;
	and.b16  	%rs42, %rs41, 1;
	shr.u64 	%rd57, %rd3, 12;
	cvt.u32.u64 	%r140, %rd57;
	cvt.u16.u64 	%rs43, %rd57;
	and.b16  	%rs44, %rs43, 1;
	shr.u64 	%rd58, %rd3, 13;
	cvt.u32.u64 	%r141, %rd58;
	cvt.u16.u64 	%rs45, %rd58;
	and.b16  	%rs46, %rs45, 1;
	shr.u64 	%rd59, %rd3, 14;
	cvt.u32.u64 	%r142, %rd59;
	cvt.u16.u64 	%rs47, %rd59;
	and.b16  	%rs48, %rs47, 1;
	shr.u64 	%rd60, %rd3, 15;
	cvt.u32.u64 	%r143, %rd60;
	cvt.u16.u64 	%rs49, %rd60;
	and.b16  	%rs50, %rs49, 1;
	shr.u64 	%rd61, %rd3, 16;
	cvt.u32.u64 	%r144, %rd61;
	cvt.u16.u64 	%rs51, %rd61;
	and.b16  	%rs52, %rs51, 1;
	shr.u64 	%rd62, %rd3, 17;
	cvt.u32.u64 	%r145, %rd62;
	cvt.u16.u64 	%rs53, %rd62;
	and.b16  	%rs54, %rs53, 1;
	shr.u64 	%rd63, %rd3, 18;
	cvt.u32.u64 	%r146, %rd63;
	cvt.u16.u64 	%rs55, %rd63;
	and.b16  	%rs56, %rs55, 1;
	shr.u64 	%rd64, %rd3, 19;
	cvt.u32.u64 	%r147, %rd64;
	cvt.u16.u64 	%rs57, %rd64;
	and.b16  	%rs58, %rs57, 1;
	shr.u64 	%rd65, %rd3, 20;
	cvt.u32.u64 	%r148, %rd65;
	cvt.u16.u64 	%rs59, %rd65;
	and.b16  	%rs60, %rs59, 1;
	shr.u64 	%rd66, %rd3, 21;
	cvt.u32.u64 	%r149, %rd66;
	cvt.u16.u64 	%rs61, %rd66;
	and.b16  	%rs62, %rs61, 1;
	shr.u64 	%rd67, %rd3, 22;
	cvt.u32.u64 	%r150, %rd67;
	cvt.u16.u64 	%rs63, %rd67;
	and.b16  	%rs64, %rs63, 1;
	shr.u64 	%rd68, %rd3, 23;
	cvt.u32.u64 	%r151, %rd68;
	cvt.u16.u64 	%rs65, %rd68;
	and.b16  	%rs66, %rs65, 1;
	shr.u64 	%rd69, %rd3, 24;
	cvt.u32.u64 	%r152, %rd69;
	cvt.u16.u64 	%rs67, %rd69;
	and.b16  	%rs68, %rs67, 1;
	shr.u64 	%rd70, %rd3, 25;
	cvt.u32.u64 	%r153, %rd70;
	cvt.u16.u64 	%rs69, %rd70;
	and.b16  	%rs70, %rs69, 1;
	shr.u64 	%rd71, %rd3, 26;
	cvt.u32.u64 	%r154, %rd71;
	cvt.u16.u64 	%rs71, %rd71;
	and.b16  	%rs72, %rs71, 1;
	shr.u64 	%rd72, %rd3, 27;
	cvt.u32.u64 	%r155, %rd72;
	cvt.u16.u64 	%rs73, %rd72;
	and.b16  	%rs74, %rs73, 1;
	shr.u64 	%rd73, %rd3, 28;
	cvt.u32.u64 	%r156, %rd73;
	cvt.u16.u64 	%rs75, %rd73;
	and.b16  	%rs76, %rs75, 1;
	shr.u64 	%rd74, %rd3, 29;
	cvt.u32.u64 	%r157, %rd74;
	cvt.u16.u64 	%rs77, %rd74;
	and.b16  	%rs78, %rs77, 1;
	shr.u64 	%rd75, %rd3, 30;
	cvt.u32.u64 	%r158, %rd75;
	cvt.u16.u64 	%rs79, %rd75;
	and.b16  	%rs80, %rs79, 1;
	shr.u64 	%rd76, %rd3, 31;
	cvt.u32.u64 	%r159, %rd76;
	cvt.u16.u64 	%rs81, %rd76;
	and.b16  	%rs82, %rs81, 1;
	{ .reg .b32 tmp; mov.b64 {tmp, %r160}, %rd3; }
	shr.u64 	%rd77, %rd3, 32;
	cvt.u16.u64 	%rs83, %rd77;
	and.b16  	%rs84, %rs83, 1;
	shr.u64 	%rd78, %rd3, 33;
	cvt.u32.u64 	%r161, %rd78;
	cvt.u16.u64 	%rs85, %rd78;
	and.b16  	%rs86, %rs85, 1;
	shr.u64 	%rd79, %rd3, 34;
	cvt.u32.u64 	%r162, %rd79;
	cvt.u16.u64 	%rs87, %rd79;
	and.b16  	%rs88, %rs87, 1;
	shr.u64 	%rd80, %rd3, 35;
	cvt.u32.u64 	%r163, %rd80;
	cvt.u16.u64 	%rs89, %rd80;
	and.b16  	%rs90, %rs89, 1;
	shr.u64 	%rd81, %rd3, 36;
	cvt.u32.u64 	%r164, %rd81;
	cvt.u16.u64 	%rs91, %rd81;
	and.b16  	%rs92, %rs91, 1;
	shr.u64 	%rd82, %rd3, 37;
	cvt.u32.u64 	%r165, %rd82;
	cvt.u16.u64 	%rs93, %rd82;
	and.b16  	%rs94, %rs93, 1;
	shr.u64 	%rd83, %rd3, 38;
	cvt.u32.u64 	%r166, %rd83;
	cvt.u16.u64 	%rs95, %rd83;
	and.b16  	%rs96, %rs95, 1;
	shr.u64 	%rd84, %rd3, 39;
	cvt.u32.u64 	%r167, %rd84;
	cvt.u16.u64 	%rs97, %rd84;
	and.b16  	%rs98, %rs97, 1;
	shr.u64 	%rd85, %rd3, 40;
	cvt.u32.u64 	%r168, %rd85;
	cvt.u16.u64 	%rs99, %rd85;
	and.b16  	%rs100, %rs99, 1;
	shr.u64 	%rd86, %rd3, 41;
	cvt.u32.u64 	%r169, %rd86;
	cvt.u16.u64 	%rs101, %rd86;
	and.b16  	%rs102, %rs101, 1;
	shr.u64 	%rd87, %rd3, 42;
	cvt.u32.u64 	%r170, %rd87;
	cvt.u16.u64 	%rs103, %rd87;
	and.b16  	%rs104, %rs103, 1;
	shr.u64 	%rd88, %rd3, 43;
	cvt.u32.u64 	%r171, %rd88;
	cvt.u16.u64 	%rs105, %rd88;
	and.b16  	%rs106, %rs105, 1;
	shr.u64 	%rd89, %rd3, 44;
	cvt.u32.u64 	%r172, %rd89;
	cvt.u16.u64 	%rs107, %rd89;
	and.b16  	%rs108, %rs107, 1;
	shr.u64 	%rd90, %rd3, 45;
	cvt.u32.u64 	%r173, %rd90;
	cvt.u16.u64 	%rs109, %rd90;
	and.b16  	%rs110, %rs109, 1;
	shr.u64 	%rd91, %rd3, 46;
	cvt.u32.u64 	%r174, %rd91;
	cvt.u16.u64 	%rs111, %rd91;
	and.b16  	%rs112, %rs111, 1;
	shr.u64 	%rd92, %rd3, 47;
	cvt.u32.u64 	%r175, %rd92;
	cvt.u16.u64 	%rs113, %rd92;
	and.b16  	%rs114, %rs113, 1;
	shr.u64 	%rd93, %rd3, 48;
	cvt.u32.u64 	%r176, %rd93;
	cvt.u16.u64 	%rs115, %rd93;
	and.b16  	%rs116, %rs115, 1;
	shr.u64 	%rd94, %rd3, 49;
	cvt.u32.u64 	%r177, %rd94;
	cvt.u16.u64 	%rs117, %rd94;
	and.b16  	%rs118, %rs117, 1;
	shr.u64 	%rd95, %rd3, 50;
	cvt.u32.u64 	%r178, %rd95;
	cvt.u16.u64 	%rs119, %rd95;
	and.b16  	%rs120, %rs119, 1;
	shr.u64 	%rd96, %rd3, 51;
	cvt.u32.u64 	%r179, %rd96;
	cvt.u16.u64 	%rs121, %rd96;
	and.b16  	%rs122, %rs121, 1;
	shr.u64 	%rd97, %rd3, 52;
	cvt.u32.u64 	%r180, %rd97;
	cvt.u16.u64 	%rs123, %rd97;
	and.b16  	%rs124, %rs123, 1;
	shr.u64 	%rd98, %rd3, 53;
	cvt.u32.u64 	%r181, %rd98;
	cvt.u16.u64 	%rs125, %rd98;
	and.b16  	%rs126, %rs125, 1;
	shr.u64 	%rd99, %rd3, 54;
	cvt.u32.u64 	%r182, %rd99;
	cvt.u16.u64 	%rs127, %rd99;
	and.b16  	%rs128, %rs127, 1;
	shr.u64 	%rd100, %rd3, 55;
	cvt.u32.u64 	%r183, %rd100;
	cvt.u16.u64 	%rs129, %rd100;
	and.b16  	%rs130, %rs129, 1;
	shr.u64 	%rd101, %rd3, 56;
	cvt.u32.u64 	%r184, %rd101;
	cvt.u16.u64 	%rs131, %rd101;
	and.b16  	%rs132, %rs131, 1;
	shr.u64 	%rd102, %rd3, 57;
	cvt.u32.u64 	%r185, %rd102;
	cvt.u16.u64 	%rs133, %rd102;
	and.b16  	%rs134, %rs133, 1;
	shr.u64 	%rd103, %rd3, 58;
	cvt.u32.u64 	%r186, %rd103;
	cvt.u16.u64 	%rs135, %rd103;
	and.b16  	%rs136, %rs135, 1;
	shr.u64 	%rd104, %rd3, 59;
	cvt.u32.u64 	%r187, %rd104;
	cvt.u16.u64 	%rs137, %rd104;
	and.b16  	%rs138, %rs137, 1;
	shr.u64 	%rd105, %rd3, 60;
	cvt.u32.u64 	%r188, %rd105;
	cvt.u16.u64 	%rs139, %rd105;
	and.b16  	%rs140, %rs139, 1;
	shr.u64 	%rd106, %rd3, 61;
	cvt.u32.u64 	%r189, %rd106;
	cvt.u16.u64 	%rs141, %rd106;
	and.b16  	%rs142, %rs141, 1;
	shr.u64 	%rd107, %rd3, 62;
	cvt.u32.u64 	%r190, %rd107;
	cvt.u16.u64 	%rs143, %rd107;
	and.b16  	%rs144, %rs143, 1;
	add.s32 	%r191, %r860, %r849;
	add.s32 	%r192, %r191, %r859;
	add.s32 	%r193, %r192, %r876;
	cvt.u32.u16 	%r194, %rs23;
	add.s32 	%r195, %r193, %r194;
	and.b32  	%r196, %r136, 1;
	and.b32  	%r197, %r137, 1;
	add.s32 	%r198, %r875, %r196;
	add.s32 	%r199, %r198, %r197;
	add.s32 	%r200, %r199, %r195;
	setp.eq.s16 	%p22, %rs21, 0;
	and.b32  	%r201, %r200, 62;
	setp.eq.s32 	%p23, %r201, 2;
	setp.eq.s32 	%p24, %r200, 3;
	selp.u32 	%r202, -1, 0, %p24;
	selp.u32 	%r203, -1, 0, %p23;
	selp.b32 	%r204, %r202, %r203, %p22;
	cvt.u64.u32 	%rd108, %r204;
	and.b64  	%rd109, %rd108, 1;
	add.s32 	%r205, %r859, %r860;
	add.s32 	%r206, %r205, %r858;
	and.b32  	%r207, %r135, 1;
	add.s32 	%r208, %r206, %r207;
	cvt.u32.u16 	%r209, %rs25;
	add.s32 	%r210, %r208, %r209;
	add.s32 	%r211, %r210, %r196;
	add.s32 	%r212, %r211, %r197;
	and.b32  	%r213, %r138, 1;
	add.s32 	%r214, %r212, %r213;
	setp.eq.s16 	%p25, %rs23, 0;
	and.b32  	%r215, %r214, -2;
	setp.eq.s32 	%p26, %r215, 2;
	setp.eq.s32 	%p27, %r214, 3;
	selp.u32 	%r216, -1, 0, %p27;
	selp.u32 	%r217, -1, 0, %p26;
	selp.b32 	%r218, %r216, %r217, %p25;
	and.b32  	%r219, %r218, 1;
	setp.eq.b32 	%p28, %r219, 1;
	selp.b64 	%rd110, 2, 0, %p28;
	or.b64  	%rd111, %rd110, %rd109;
	add.s32 	%r220, %r858, %r859;
	add.s32 	%r221, %r220, %r857;
	add.s32 	%r222, %r221, %r194;
	cvt.u32.u16 	%r223, %rs27;
	add.s32 	%r224, %r222, %r223;
	add.s32 	%r225, %r224, %r197;
	add.s32 	%r226, %r225, %r213;
	and.b32  	%r227, %r139, 1;
	add.s32 	%r228, %r226, %r227;
	setp.eq.s16 	%p29, %rs25, 0;
	and.b32  	%r229, %r228, -2;
	setp.eq.s32 	%p30, %r229, 2;
	setp.eq.s32 	%p31, %r228, 3;
	selp.u32 	%r230, -1, 0, %p31;
	selp.u32 	%r231, -1, 0, %p30;
	selp.b32 	%r232, %r230, %r231, %p29;
	and.b32  	%r233, %r232, 1;
	setp.eq.b32 	%p32, %r233, 1;
	selp.b64 	%rd112, 4, 0, %p32;
	or.b64  	%rd113, %rd112, %rd111;
	add.s32 	%r234, %r857, %r858;
	add.s32 	%r235, %r234, %r856;
	add.s32 	%r236, %r235, %r209;
	cvt.u32.u16 	%r237, %rs29;
	add.s32 	%r238, %r236, %r237;
	add.s32 	%r239, %r238, %r213;
	add.s32 	%r240, %r239, %r227;
	and.b32  	%r241, %r140, 1;
	add.s32 	%r242, %r240, %r241;
	setp.eq.s16 	%p33, %rs27, 0;
	and.b32  	%r243, %r242, -2;
	setp.eq.s32 	%p34, %r243, 2;
	setp.eq.s32 	%p35, %r242, 3;
	selp.u32 	%r244, -1, 0, %p35;
	selp.u32 	%r245, -1, 0, %p34;
	selp.b32 	%r246, %r244, %r245, %p33;
	and.b32  	%r247, %r246, 1;
	setp.eq.b32 	%p36, %r247, 1;
	selp.b64 	%rd114, 8, 0, %p36;
	or.b64  	%rd115, %rd114, %rd113;
	add.s32 	%r248, %r856, %r857;
	add.s32 	%r249, %r248, %r855;
	add.s32 	%r250, %r249, %r223;
	cvt.u32.u16 	%r251, %rs31;
	add.s32 	%r252, %r250, %r251;
	add.s32 	%r253, %r252, %r227;
	add.s32 	%r254, %r253, %r241;
	and.b32  	%r255, %r141, 1;
	add.s32 	%r256, %r254, %r255;
	setp.eq.s16 	%p37, %rs29, 0;
	and.b32  	%r257, %r256, -2;
	setp.eq.s32 	%p38, %r257, 2;
	setp.eq.s32 	%p39, %r256, 3;
	selp.u32 	%r258, -1, 0, %p39;
	selp.u32 	%r259, -1, 0, %p38;
	selp.b32 	%r260, %r258, %r259, %p37;
	and.b32  	%r261, %r260, 1;
	setp.eq.b32 	%p40, %r261, 1;
	selp.b64 	%rd116, 16, 0, %p40;
	or.b64  	%rd117, %rd116, %rd115;
	add.s32 	%r262, %r855, %r856;
	add.s32 	%r263, %r262, %r854;
	add.s32 	%r264, %r263, %r237;
	cvt.u32.u16 	%r265, %rs33;
	add.s32 	%r266, %r264, %r265;
	add.s32 	%r267, %r266, %r241;
	add.s32 	%r268, %r267, %r255;
	and.b32  	%r269, %r142, 1;
	add.s32 	%r270, %r268, %r269;
	setp.eq.s16 	%p41, %rs31, 0;
	and.b32  	%r271, %r270, -2;
	setp.eq.s32 	%p42, %r271, 2;
	setp.eq.s32 	%p43, %r270, 3;
	selp.u32 	%r272, -1, 0, %p43;
	selp.u32 	%r273, -1, 0, %p42;
	selp.b32 	%r274, %r272, %r273, %p41;
	and.b32  	%r275, %r274, 1;
	setp.eq.b32 	%p44, %r275, 1;
	selp.b64 	%rd118, 32, 0, %p44;
	or.b64  	%rd119, %rd118, %rd117;
	add.s32 	%r276, %r854, %r855;
	add.s32 	%r277, %r276, %r853;
	add.s32 	%r278, %r277, %r251;
	cvt.u32.u16 	%r279, %rs34;
	add.s32 	%r280, %r278, %r279;
	add.s32 	%r281, %r280, %r255;
	add.s32 	%r282, %r281, %r269;
	and.b32  	%r283, %r143, 1;
	add.s32 	%r284, %r282, %r283;
	setp.eq.s16 	%p45, %rs33, 0;
	and.b32  	%r285, %r284, -2;
	setp.eq.s32 	%p46, %r285, 2;
	setp.eq.s32 	%p47, %r284, 3;
	selp.u32 	%r286, -1, 0, %p47;
	selp.u32 	%r287, -1, 0, %p46;
	selp.b32 	%r288, %r286, %r287, %p45;
	and.b32  	%r289, %r288, 1;
	setp.eq.b32 	%p48, %r289, 1;
	selp.b64 	%rd120, 64, 0, %p48;
	or.b64  	%rd121, %rd120, %rd119;
	add.s32 	%r290, %r853, %r854;
	add.s32 	%r291, %r290, %r850;
	add.s32 	%r292, %r291, %r265;
	add.s32 	%r293, %r292, %r884;
	add.s32 	%r294, %r293, %r269;
	add.s32 	%r295, %r294, %r283;
	add.s32 	%r296, %r295, %r883;
	and.b32  	%r297, %r296, -2;
	setp.eq.s32 	%p49, %r297, 2;
	setp.eq.s32 	%p50, %r296, 3;
	setp.lt.s16 	%p51, %rs18, 0;
	selp.u32 	%r298, -1, 0, %p50;
	selp.u32 	%r299, -1, 0, %p49;
	selp.b32 	%r300, %r299, %r298, %p51;
	and.b32  	%r301, %r300, 1;
	setp.eq.b32 	%p52, %r301, 1;
	selp.b64 	%rd122, 128, 0, %p52;
	or.b64  	%rd123, %rd122, %rd121;
	add.s32 	%r302, %r876, %r207;
	add.s32 	%r303, %r302, %r194;
	add.s32 	%r304, %r303, %r875;
	add.s32 	%r305, %r304, %r197;
	and.b32  	%r306, %r144, 1;
	and.b32  	%r307, %r145, 1;
	add.s32 	%r308, %r874, %r306;
	add.s32 	%r309, %r308, %r307;
	add.s32 	%r310, %r309, %r305;
	setp.eq.s16 	%p53, %rs36, 0;
	and.b32  	%r311, %r310, 62;
	setp.eq.s32 	%p54, %r311, 2;
	setp.eq.s32 	%p55, %r310, 3;
	selp.u32 	%r312, -1, 0, %p55;
	selp.u32 	%r313, -1, 0, %p54;
	selp.b32 	%r314, %r312, %r313, %p53;
	and.b32  	%r315, %r314, 1;
	setp.eq.b32 	%p56, %r315, 1;
	selp.b64 	%rd124, 256, 0, %p56;
	or.b64  	%rd125, %rd124, %rd123;
	add.s16 	%rs145, %rs23, %rs21;
	add.s16 	%rs146, %rs145, %rs25;
	add.s16 	%rs147, %rs146, %rs36;
	add.s16 	%rs148, %rs147, %rs40;
	add.s16 	%rs149, %rs148, %rs52;
	add.s16 	%rs150, %rs149, %rs54;
	cvt.u32.u16 	%r316, %rs150;
	and.b32  	%r317, %r316, 255;
	and.b32  	%r318, %r146, 1;
	add.s32 	%r319, %r317, %r318;
	setp.eq.s16 	%p57, %rs38, 0;
	and.b32  	%r320, %r319, 254;
	setp.eq.s32 	%p58, %r320, 2;
	setp.eq.s32 	%p59, %r319, 3;
	selp.u32 	%r321, -1, 0, %p59;
	selp.u32 	%r322, -1, 0, %p58;
	selp.b32 	%r323, %r321, %r322, %p57;
	and.b32  	%r324, %r323, 1;
	setp.eq.b32 	%p60, %r324, 1;
	selp.b64 	%rd126, 512, 0, %p60;
	or.b64  	%rd127, %rd126, %rd125;
	add.s16 	%rs151, %rs25, %rs23;
	add.s16 	%rs152, %rs151, %rs27;
	add.s16 	%rs153, %rs152, %rs38;
	add.s16 	%rs154, %rs153, %rs42;
	add.s16 	%rs155, %rs154, %rs54;
	add.s16 	%rs156, %rs155, %rs56;
	cvt.u32.u16 	%r325, %rs156;
	and.b32  	%r326, %r325, 255;
	and.b32  	%r327, %r147, 1;
	add.s32 	%r328, %r326, %r327;
	setp.eq.s16 	%p61, %rs40, 0;
	and.b32  	%r329, %r328, 254;
	setp.eq.s32 	%p62, %r329, 2;
	setp.eq.s32 	%p63, %r328, 3;
	selp.u32 	%r330, -1, 0, %p63;
	selp.u32 	%r331, -1, 0, %p62;
	selp.b32 	%r332, %r330, %r331, %p61;
	and.b32  	%r333, %r332, 1;
	setp.eq.b32 	%p64, %r333, 1;
	selp.b64 	%rd128, 1024, 0, %p64;
	or.b64  	%rd129, %rd128, %rd127;
	add.s16 	%rs157, %rs27, %rs25;
	add.s16 	%rs158, %rs157, %rs29;
	add.s16 	%rs159, %rs158, %rs40;
	add.s16 	%rs160, %rs159, %rs44;
	add.s16 	%rs161, %rs160, %rs56;
	add.s16 	%rs162, %rs161, %rs58;
	cvt.u32.u16 	%r334, %rs162;
	and.b32  	%r335, %r334, 255;
	and.b32  	%r336, %r148, 1;
	add.s32 	%r337, %r335, %r336;
	setp.eq.s16 	%p65, %rs42, 0;
	and.b32  	%r338, %r337, 254;
	setp.eq.s32 	%p66, %r338, 2;
	setp.eq.s32 	%p67, %r337, 3;
	selp.u32 	%r339, -1, 0, %p67;
	selp.u32 	%r340, -1, 0, %p66;
	selp.b32 	%r341, %r339, %r340, %p65;
	and.b32  	%r342, %r341, 1;
	setp.eq.b32 	%p68, %r342, 1;
	selp.b64 	%rd130, 2048, 0, %p68;
	or.b64  	%rd131, %rd130, %rd129;
	add.s16 	%rs163, %rs29, %rs27;
	add.s16 	%rs164, %rs163, %rs31;
	add.s16 	%rs165, %rs164, %rs42;
	add.s16 	%rs166, %rs165, %rs46;
	add.s16 	%rs167, %rs166, %rs58;
	add.s16 	%rs168, %rs167, %rs60;
	cvt.u32.u16 	%r343, %rs168;
	and.b32  	%r344, %r343, 255;
	and.b32  	%r345, %r149, 1;
	add.s32 	%r346, %r344, %r345;
	setp.eq.s16 	%p69, %rs44, 0;
	and.b32  	%r347, %r346, 254;
	setp.eq.s32 	%p70, %r347, 2;
	setp.eq.s32 	%p71, %r346, 3;
	selp.u32 	%r348, -1, 0, %p71;
	selp.u32 	%r349, -1, 0, %p70;
	selp.b32 	%r350, %r348, %r349, %p69;
	and.b32  	%r351, %r350, 1;
	setp.eq.b32 	%p72, %r351, 1;
	selp.b64 	%rd132, 4096, 0, %p72;
	or.b64  	%rd133, %rd132, %rd131;
	add.s16 	%rs169, %rs31, %rs29;
	add.s16 	%rs170, %rs169, %rs33;
	add.s16 	%rs171, %rs170, %rs44;
	add.s16 	%rs172, %rs171, %rs48;
	add.s16 	%rs173, %rs172, %rs60;
	add.s16 	%rs174, %rs173, %rs62;
	cvt.u32.u16 	%r352, %rs174;
	and.b32  	%r353, %r352, 255;
	and.b32  	%r354, %r150, 1;
	add.s32 	%r355, %r353, %r354;
	setp.eq.s16 	%p73, %rs46, 0;
	and.b32  	%r356, %r355, 254;
	setp.eq.s32 	%p74, %r356, 2;
	setp.eq.s32 	%p75, %r355, 3;
	selp.u32 	%r357, -1, 0, %p75;
	selp.u32 	%r358, -1, 0, %p74;
	selp.b32 	%r359, %r357, %r358, %p73;
	and.b32  	%r360, %r359, 1;
	setp.eq.b32 	%p76, %r360, 1;
	selp.b64 	%rd134, 8192, 0, %p76;
	or.b64  	%rd135, %rd134, %rd133;
	add.s16 	%rs175, %rs33, %rs31;
	add.s16 	%rs176, %rs175, %rs34;
	add.s16 	%rs177, %rs176, %rs46;
	add.s16 	%rs178, %rs177, %rs50;
	add.s16 	%rs179, %rs178, %rs62;
	add.s16 	%rs180, %rs179, %rs64;
	cvt.u32.u16 	%r361, %rs180;
	and.b32  	%r362, %r361, 255;
	and.b32  	%r363, %r151, 1;
	add.s32 	%r364, %r362, %r363;
	setp.eq.s16 	%p77, %rs48, 0;
	and.b32  	%r365, %r364, 254;
	setp.eq.s32 	%p78, %r365, 2;
	setp.eq.s32 	%p79, %r364, 3;
	selp.u32 	%r366, -1, 0, %p79;
	selp.u32 	%r367, -1, 0, %p78;
	selp.b32 	%r368, %r366, %r367, %p77;
	and.b32  	%r369, %r368, 1;
	setp.eq.b32 	%p80, %r369, 1;
	selp.b64 	%rd136, 16384, 0, %p80;
	or.b64  	%rd137, %rd136, %rd135;
	add.s16 	%rs181, %rs34, %rs33;
	cvt.u32.u16 	%r370, %rs181;
	add.s32 	%r371, %r884, %r370;
	add.s32 	%r372, %r371, %r269;
	add.s32 	%r373, %r372, %r883;
	add.s32 	%r374, %r373, %r354;
	add.s32 	%r375, %r374, %r363;
	add.s32 	%r376, %r375, %r882;
	setp.eq.s16 	%p81, %rs50, 0;
	and.b32  	%r377, %r376, -2;
	setp.eq.s32 	%p82, %r377, 2;
	setp.eq.s32 	%p83, %r376, 3;
	selp.u32 	%r378, -1, 0, %p83;
	selp.u32 	%r379, -1, 0, %p82;
	selp.b32 	%r380, %r378, %r379, %p81;
	and.b32  	%r381, %r380, 1;
	setp.eq.b32 	%p84, %r381, 1;
	selp.b64 	%rd138, 32768, 0, %p84;
	or.b64  	%rd139, %rd138, %rd137;
	add.s32 	%r382, %r199, %r874;
	add.s32 	%r383, %r382, %r307;
	and.b32  	%r384, %r152, 1;
	and.b32  	%r385, %r153, 1;
	add.s32 	%r386, %r873, %r384;
	add.s32 	%r387, %r386, %r385;
	add.s32 	%r388, %r387, %r383;
	setp.eq.s16 	%p85, %rs52, 0;
	and.b32  	%r389, %r388, 62;
	setp.eq.s32 	%p86, %r389, 2;
	setp.eq.s32 	%p87, %r388, 3;
	selp.u32 	%r390, -1, 0, %p87;
	selp.u32 	%r391, -1, 0, %p86;
	selp.b32 	%r392, %r390, %r391, %p85;
	and.b32  	%r393, %r392, 1;
	setp.eq.b32 	%p88, %r393, 1;
	selp.b64 	%rd140, 65536, 0, %p88;
	or.b64  	%rd141, %rd140, %rd139;
	add.s16 	%rs182, %rs38, %rs36;
	add.s16 	%rs183, %rs182, %rs40;
	add.s16 	%rs184, %rs183, %rs52;
	add.s16 	%rs185, %rs184, %rs56;
	add.s16 	%rs186, %rs185, %rs68;
	add.s16 	%rs187, %rs186, %rs70;
	cvt.u32.u16 	%r394, %rs187;
	and.b32  	%r395, %r394, 255;
	and.b32  	%r396, %r154, 1;
	add.s32 	%r397, %r395, %r396;
	setp.eq.s16 	%p89, %rs54, 0;
	and.b32  	%r398, %r397, 254;
	setp.eq.s32 	%p90, %r398, 2;
	setp.eq.s32 	%p91, %r397, 3;
	selp.u32 	%r399, -1, 0, %p91;
	selp.u32 	%r400, -1, 0, %p90;
	selp.b32 	%r401, %r399, %r400, %p89;
	and.b32  	%r402, %r401, 1;
	setp.eq.b32 	%p92, %r402, 1;
	selp.b64 	%rd142, 131072, 0, %p92;
	or.b64  	%rd143, %rd142, %rd141;
	add.s16 	%rs188, %rs40, %rs38;
	add.s16 	%rs189, %rs188, %rs42;
	add.s16 	%rs190, %rs189, %rs54;
	add.s16 	%rs191, %rs190, %rs58;
	add.s16 	%rs192, %rs191, %rs70;
	add.s16 	%rs193, %rs192, %rs72;
	cvt.u32.u16 	%r403, %rs193;
	and.b32  	%r404, %r403, 255;
	and.b32  	%r405, %r155, 1;
	add.s32 	%r406, %r404, %r405;
	setp.eq.s16 	%p93, %rs56, 0;
	and.b32  	%r407, %r406, 254;
	setp.eq.s32 	%p94, %r407, 2;
	setp.eq.s32 	%p95, %r406, 3;
	selp.u32 	%r408, -1, 0, %p95;
	selp.u32 	%r409, -1, 0, %p94;
	selp.b32 	%r410, %r408, %r409, %p93;
	and.b32  	%r411, %r410, 1;
	setp.eq.b32 	%p96, %r411, 1;
	selp.b64 	%rd144, 262144, 0, %p96;
	or.b64  	%rd145, %rd144, %rd143;
	add.s16 	%rs194, %rs42, %rs40;
	add.s16 	%rs195, %rs194, %rs44;
	add.s16 	%rs196, %rs195, %rs56;
	add.s16 	%rs197, %rs196, %rs60;
	add.s16 	%rs198, %rs197, %rs72;
	add.s16 	%rs199, %rs198, %rs74;
	cvt.u32.u16 	%r412, %rs199;
	and.b32  	%r413, %r412, 255;
	and.b32  	%r414, %r156, 1;
	add.s32 	%r415, %r413, %r414;
	setp.eq.s16 	%p97, %rs58, 0;
	and.b32  	%r416, %r415, 254;
	setp.eq.s32 	%p98, %r416, 2;
	setp.eq.s32 	%p99, %r415, 3;
	selp.u32 	%r417, -1, 0, %p99;
	selp.u32 	%r418, -1, 0, %p98;
	selp.b32 	%r419, %r417, %r418, %p97;
	and.b32  	%r420, %r419, 1;
	setp.eq.b32 	%p100, %r420, 1;
	selp.b64 	%rd146, 524288, 0, %p100;
	or.b64  	%rd147, %rd146, %rd145;
	add.s16 	%rs200, %rs44, %rs42;
	add.s16 	%rs201, %rs200, %rs46;
	add.s16 	%rs202, %rs201, %rs58;
	add.s16 	%rs203, %rs202, %rs62;
	add.s16 	%rs204, %rs203, %rs74;
	add.s16 	%rs205, %rs204, %rs76;
	cvt.u32.u16 	%r421, %rs205;
	and.b32  	%r422, %r421, 255;
	and.b32  	%r423, %r157, 1;
	add.s32 	%r424, %r422, %r423;
	setp.eq.s16 	%p101, %rs60, 0;
	and.b32  	%r425, %r424, 254;
	setp.eq.s32 	%p102, %r425, 2;
	setp.eq.s32 	%p103, %r424, 3;
	selp.u32 	%r426, -1, 0, %p103;
	selp.u32 	%r427, -1, 0, %p102;
	selp.b32 	%r428, %r426, %r427, %p101;
	and.b32  	%r429, %r428, 1;
	setp.eq.b32 	%p104, %r429, 1;
	selp.b64 	%rd148, 1048576, 0, %p104;
	or.b64  	%rd149, %rd148, %rd147;
	add.s16 	%rs206, %rs46, %rs44;
	add.s16 	%rs207, %rs206, %rs48;
	add.s16 	%rs208, %rs207, %rs60;
	add.s16 	%rs209, %rs208, %rs64;
	add.s16 	%rs210, %rs209, %rs76;
	add.s16 	%rs211, %rs210, %rs78;
	cvt.u32.u16 	%r430, %rs211;
	and.b32  	%r431, %r430, 255;
	and.b32  	%r432, %r158, 1;
	add.s32 	%r433, %r431, %r432;
	setp.eq.s16 	%p105, %rs62, 0;
	and.b32  	%r434, %r433, 254;
	setp.eq.s32 	%p106, %r434, 2;
	setp.eq.s32 	%p107, %r433, 3;
	selp.u32 	%r435, -1, 0, %p107;
	selp.u32 	%r436, -1, 0, %p106;
	selp.b32 	%r437, %r435, %r436, %p105;
	and.b32  	%r438, %r437, 1;
	setp.eq.b32 	%p108, %r438, 1;
	selp.b64 	%rd150, 2097152, 0, %p108;
	or.b64  	%rd151, %rd150, %rd149;
	add.s16 	%rs212, %rs48, %rs46;
	add.s16 	%rs213, %rs212, %rs50;
	add.s16 	%rs214, %rs213, %rs62;
	add.s16 	%rs215, %rs214, %rs66;
	add.s16 	%rs216, %rs215, %rs78;
	add.s16 	%rs217, %rs216, %rs80;
	cvt.u32.u16 	%r439, %rs217;
	and.b32  	%r440, %r439, 255;
	and.b32  	%r441, %r159, 1;
	add.s32 	%r442, %r440, %r441;
	setp.eq.s16 	%p109, %rs64, 0;
	and.b32  	%r443, %r442, 254;
	setp.eq.s32 	%p110, %r443, 2;
	setp.eq.s32 	%p111, %r442, 3;
	selp.u32 	%r444, -1, 0, %p111;
	selp.u32 	%r445, -1, 0, %p110;
	selp.b32 	%r446, %r444, %r445, %p109;
	and.b32  	%r447, %r446, 1;
	setp.eq.b32 	%p112, %r447, 1;
	selp.b64 	%rd152, 4194304, 0, %p112;
	or.b64  	%rd153, %rd152, %rd151;
	add.s16 	%rs218, %rs50, %rs48;
	cvt.u32.u16 	%r448, %rs218;
	add.s32 	%r449, %r883, %r448;
	add.s32 	%r450, %r449, %r354;
	add.s32 	%r451, %r450, %r882;
	add.s32 	%r452, %r451, %r432;
	add.s32 	%r453, %r452, %r441;
	add.s32 	%r454, %r453, %r881;
	setp.eq.s16 	%p113, %rs66, 0;
	and.b32  	%r455, %r454, -2;
	setp.eq.s32 	%p114, %r455, 2;
	setp.eq.s32 	%p115, %r454, 3;
	selp.u32 	%r456, -1, 0, %p115;
	selp.u32 	%r457, -1, 0, %p114;
	selp.b32 	%r458, %r456, %r457, %p113;
	and.b32  	%r459, %r458, 1;
	setp.eq.b32 	%p116, %r459, 1;
	selp.b64 	%rd154, 8388608, 0, %p116;
	or.b64  	%rd155, %rd154, %rd153;
	add.s32 	%r460, %r309, %r873;
	add.s32 	%r461, %r460, %r385;
	and.b32  	%r462, %r160, 1;
	and.b32  	%r463, %r161, 1;
	add.s32 	%r464, %r872, %r462;
	add.s32 	%r465, %r464, %r463;
	add.s32 	%r466, %r465, %r461;
	setp.eq.s16 	%p117, %rs68, 0;
	and.b32  	%r467, %r466, 62;
	setp.eq.s32 	%p118, %r467, 2;
	setp.eq.s32 	%p119, %r466, 3;
	selp.u32 	%r468, -1, 0, %p119;
	selp.u32 	%r469, -1, 0, %p118;
	selp.b32 	%r470, %r468, %r469, %p117;
	and.b32  	%r471, %r470, 1;
	setp.eq.b32 	%p120, %r471, 1;
	selp.b64 	%rd156, 16777216, 0, %p120;
	or.b64  	%rd157, %rd156, %rd155;
	add.s16 	%rs219, %rs54, %rs52;
	add.s16 	%rs220, %rs219, %rs56;
	add.s16 	%rs221, %rs220, %rs68;
	add.s16 	%rs222, %rs221, %rs72;
	add.s16 	%rs223, %rs222, %rs84;
	add.s16 	%rs224, %rs223, %rs86;
	cvt.u32.u16 	%r472, %rs224;
	and.b32  	%r473, %r472, 255;
	and.b32  	%r474, %r162, 1;
	add.s32 	%r475, %r473, %r474;
	setp.eq.s16 	%p121, %rs70, 0;
	and.b32  	%r476, %r475, 254;
	setp.eq.s32 	%p122, %r476, 2;
	setp.eq.s32 	%p123, %r475, 3;
	selp.u32 	%r477, -1, 0, %p123;
	selp.u32 	%r478, -1, 0, %p122;
	selp.b32 	%r479, %r477, %r478, %p121;
	and.b32  	%r480, %r479, 1;
	setp.eq.b32 	%p124, %r480, 1;
	selp.b64 	%rd158, 33554432, 0, %p124;
	or.b64  	%rd159, %rd158, %rd157;
	add.s16 	%rs225, %rs56, %rs54;
	add.s16 	%rs226, %rs225, %rs58;
	add.s16 	%rs227, %rs226, %rs70;
	add.s16 	%rs228, %rs227, %rs74;
	add.s16 	%rs229, %rs228, %rs86;
	add.s16 	%rs230, %rs229, %rs88;
	cvt.u32.u16 	%r481, %rs230;
	and.b32  	%r482, %r481, 255;
	and.b32  	%r483, %r163, 1;
	add.s32 	%r484, %r482, %r483;
	setp.eq.s16 	%p125, %rs72, 0;
	and.b32  	%r485, %r484, 254;
	setp.eq.s32 	%p126, %r485, 2;
	setp.eq.s32 	%p127, %r484, 3;
	selp.u32 	%r486, -1, 0, %p127;
	selp.u32 	%r487, -1, 0, %p126;
	selp.b32 	%r488, %r486, %r487, %p125;
	and.b32  	%r489, %r488, 1;
	setp.eq.b32 	%p128, %r489, 1;
	selp.b64 	%rd160, 67108864, 0, %p128;
	or.b64  	%rd161, %rd160, %rd159;
	add.s16 	%rs231, %rs58, %rs56;
	add.s16 	%rs232, %rs231, %rs60;
	add.s16 	%rs233, %rs232, %rs72;
	add.s16 	%rs234, %rs233, %rs76;
	add.s16 	%rs235, %rs234, %rs88;
	add.s16 	%rs236, %rs235, %rs90;
	cvt.u32.u16 	%r490, %rs236;
	and.b32  	%r491, %r490, 255;
	and.b32  	%r492, %r164, 1;
	add.s32 	%r493, %r491, %r492;
	setp.eq.s16 	%p129, %rs74, 0;
	and.b32  	%r494, %r493, 254;
	setp.eq.s32 	%p130, %r494, 2;
	setp.eq.s32 	%p131, %r493, 3;
	selp.u32 	%r495, -1, 0, %p131;
	selp.u32 	%r496, -1, 0, %p130;
	selp.b32 	%r497, %r495, %r496, %p129;
	and.b32  	%r498, %r497, 1;
	setp.eq.b32 	%p132, %r498, 1;
	selp.b64 	%rd162, 134217728, 0, %p132;
	or.b64  	%rd163, %rd162, %rd161;
	add.s16 	%rs237, %rs60, %rs58;
	add.s16 	%rs238, %rs237, %rs62;
	add.s16 	%rs239, %rs238, %rs74;
	add.s16 	%rs240, %rs239, %rs78;
	add.s16 	%rs241, %rs240, %rs90;
	add.s16 	%rs242, %rs241, %rs92;
	cvt.u32.u16 	%r499, %rs242;
	and.b32  	%r500, %r499, 255;
	and.b32  	%r501, %r165, 1;
	add.s32 	%r502, %r500, %r501;
	setp.eq.s16 	%p133, %rs76, 0;
	and.b32  	%r503, %r502, 254;
	setp.eq.s32 	%p134, %r503, 2;
	setp.eq.s32 	%p135, %r502, 3;
	selp.u32 	%r504, -1, 0, %p135;
	selp.u32 	%r505, -1, 0, %p134;
	selp.b32 	%r506, %r504, %r505, %p133;
	and.b32  	%r507, %r506, 1;
	setp.eq.b32 	%p136, %r507, 1;
	selp.b64 	%rd164, 268435456, 0, %p136;
	or.b64  	%rd165, %rd164, %rd163;
	add.s16 	%rs243, %rs62, %rs60;
	add.s16 	%rs244, %rs243, %rs64;
	add.s16 	%rs245, %rs244, %rs76;
	add.s16 	%rs246, %rs245, %rs80;
	add.s16 	%rs247, %rs246, %rs92;
	add.s16 	%rs248, %rs247, %rs94;
	cvt.u32.u16 	%r508, %rs248;
	and.b32  	%r509, %r508, 255;
	and.b32  	%r510, %r166, 1;
	add.s32 	%r511, %r509, %r510;
	setp.eq.s16 	%p137, %rs78, 0;
	and.b32  	%r512, %r511, 254;
	setp.eq.s32 	%p138, %r512, 2;
	setp.eq.s32 	%p139, %r511, 3;
	selp.u32 	%r513, -1, 0, %p139;
	selp.u32 	%r514, -1, 0, %p138;
	selp.b32 	%r515, %r513, %r514, %p137;
	and.b32  	%r516, %r515, 1;
	setp.eq.b32 	%p140, %r516, 1;
	selp.b64 	%rd166, 536870912, 0, %p140;
	or.b64  	%rd167, %rd166, %rd165;
	add.s16 	%rs249, %rs64, %rs62;
	add.s16 	%rs250, %rs249, %rs66;
	add.s16 	%rs251, %rs250, %rs78;
	add.s16 	%rs252, %rs251, %rs82;
	add.s16 	%rs253, %rs252, %rs94;
	add.s16 	%rs254, %rs253, %rs96;
	cvt.u32.u16 	%r517, %rs254;
	and.b32  	%r518, %r517, 255;
	and.b32  	%r519, %r167, 1;
	add.s32 	%r520, %r518, %r519;
	setp.eq.s16 	%p141, %rs80, 0;
	and.b32  	%r521, %r520, 254;
	setp.eq.s32 	%p142, %r521, 2;
	setp.eq.s32 	%p143, %r520, 3;
	selp.u32 	%r522, -1, 0, %p143;
	selp.u32 	%r523, -1, 0, %p142;
	selp.b32 	%r524, %r522, %r523, %p141;
	and.b32  	%r525, %r524, 1;
	setp.eq.b32 	%p144, %r525, 1;
	selp.b64 	%rd168, 1073741824, 0, %p144;
	or.b64  	%rd169, %rd168, %rd167;
	add.s16 	%rs255, %rs66, %rs64;
	cvt.u32.u16 	%r526, %rs255;
	add.s32 	%r527, %r882, %r526;
	add.s32 	%r528, %r527, %r432;
	add.s32 	%r529, %r528, %r881;
	add.s32 	%r530, %r529, %r510;
	add.s32 	%r531, %r530, %r519;
	add.s32 	%r532, %r531, %r880;
	setp.eq.s16 	%p145, %rs82, 0;
	and.b32  	%r533, %r532, -2;
	setp.eq.s32 	%p146, %r533, 2;
	setp.eq.s32 	%p147, %r532, 3;
	selp.u32 	%r534, -1, 0, %p147;
	selp.u32 	%r535, -1, 0, %p146;
	selp.b32 	%r536, %r534, %r535, %p145;
	and.b32  	%r537, %r536, 1;
	setp.eq.b32 	%p148, %r537, 1;
	selp.b64 	%rd170, 2147483648, 0, %p148;
	or.b64  	%rd171, %rd170, %rd169;
	add.s32 	%r538, %r387, %r872;
	add.s32 	%r539, %r538, %r463;
	and.b32  	%r540, %r168, 1;
	and.b32  	%r541, %r169, 1;
	add.s32 	%r542, %r871, %r540;
	add.s32 	%r543, %r542, %r541;
	add.s32 	%r544, %r543, %r539;
	setp.eq.s16 	%p149, %rs84, 0;
	and.b32  	%r545, %r544, 62;
	setp.eq.s32 	%p150, %r545, 2;
	setp.eq.s32 	%p151, %r544, 3;
	selp.u32 	%r546, -1, 0, %p151;
	selp.u32 	%r547, -1, 0, %p150;
	selp.b32 	%r548, %r546, %r547, %p149;
	and.b32  	%r549, %r548, 1;
	setp.eq.b32 	%p152, %r549, 1;
	selp.b64 	%rd172, 4294967296, 0, %p152;
	or.b64  	%rd173, %rd172, %rd171;
	add.s16 	%rs256, %rs70, %rs68;
	add.s16 	%rs257, %rs256, %rs72;
	add.s16 	%rs258, %rs257, %rs84;
	add.s16 	%rs259, %rs258, %rs88;
	add.s16 	%rs260, %rs259, %rs100;
	add.s16 	%rs261, %rs260, %rs102;
	cvt.u32.u16 	%r550, %rs261;
	and.b32  	%r551, %r550, 255;
	and.b32  	%r552, %r170, 1;
	add.s32 	%r553, %r551, %r552;
	setp.eq.s16 	%p153, %rs86, 0;
	and.b32  	%r554, %r553, 254;
	setp.eq.s32 	%p154, %r554, 2;
	setp.eq.s32 	%p155, %r553, 3;
	selp.u32 	%r555, -1, 0, %p155;
	selp.u32 	%r556, -1, 0, %p154;
	selp.b32 	%r557, %r555, %r556, %p153;
	and.b32  	%r558, %r557, 1;
	setp.eq.b32 	%p156, %r558, 1;
	selp.b64 	%rd174, 8589934592, 0, %p156;
	or.b64  	%rd175, %rd174, %rd173;
	add.s16 	%rs262, %rs72, %rs70;
	add.s16 	%rs263, %rs262, %rs74;
	add.s16 	%rs264, %rs263, %rs86;
	add.s16 	%rs265, %rs264, %rs90;
	add.s16 	%rs266, %rs265, %rs102;
	add.s16 	%rs267, %rs266, %rs104;
	cvt.u32.u16 	%r559, %rs267;
	and.b32  	%r560, %r559, 255;
	and.b32  	%r561, %r171, 1;
	add.s32 	%r562, %r560, %r561;
	setp.eq.s16 	%p157, %rs88, 0;
	and.b32  	%r563, %r562, 254;
	setp.eq.s32 	%p158, %r563, 2;
	setp.eq.s32 	%p159, %r562, 3;
	selp.u32 	%r564, -1, 0, %p159;
	selp.u32 	%r565, -1, 0, %p158;
	selp.b32 	%r566, %r564, %r565, %p157;
	and.b32  	%r567, %r566, 1;
	setp.eq.b32 	%p160, %r567, 1;
	selp.b64 	%rd176, 17179869184, 0, %p160;
	or.b64  	%rd177, %rd176, %rd175;
	add.s16 	%rs268, %rs74, %rs72;
	add.s16 	%rs269, %rs268, %rs76;
	add.s16 	%rs270, %rs269, %rs88;
	add.s16 	%rs271, %rs270, %rs92;
	add.s16 	%rs272, %rs271, %rs104;
	add.s16 	%rs273, %rs272, %rs106;
	cvt.u32.u16 	%r568, %rs273;
	and.b32  	%r569, %r568, 255;
	and.b32  	%r570, %r172, 1;
	add.s32 	%r571, %r569, %r570;
	setp.eq.s16 	%p161, %rs90, 0;
	and.b32  	%r572, %r571, 254;
	setp.eq.s32 	%p162, %r572, 2;
	setp.eq.s32 	%p163, %r571, 3;
	selp.u32 	%r573, -1, 0, %p163;
	selp.u32 	%r574, -1, 0, %p162;
	selp.b32 	%r575, %r573, %r574, %p161;
	and.b32  	%r576, %r575, 1;
	setp.eq.b32 	%p164, %r576, 1;
	selp.b64 	%rd178, 34359738368, 0, %p164;
	or.b64  	%rd179, %rd178, %rd177;
	add.s16 	%rs274, %rs76, %rs74;
	add.s16 	%rs275, %rs274, %rs78;
	add.s16 	%rs276, %rs275, %rs90;
	add.s16 	%rs277, %rs276, %rs94;
	add.s16 	%rs278, %rs277, %rs106;
	add.s16 	%rs279, %rs278, %rs108;
	cvt.u32.u16 	%r577, %rs279;
	and.b32  	%r578, %r577, 255;
	and.b32  	%r579, %r173, 1;
	add.s32 	%r580, %r578, %r579;
	setp.eq.s16 	%p165, %rs92, 0;
	and.b32  	%r581, %r580, 254;
	setp.eq.s32 	%p166, %r581, 2;
	setp.eq.s32 	%p167, %r580, 3;
	selp.u32 	%r582, -1, 0, %p167;
	selp.u32 	%r583, -1, 0, %p166;
	selp.b32 	%r584, %r582, %r583, %p165;
	and.b32  	%r585, %r584, 1;
	setp.eq.b32 	%p168, %r585, 1;
	selp.b64 	%rd180, 68719476736, 0, %p168;
	or.b64  	%rd181, %rd180, %rd179;
	add.s16 	%rs280, %rs78, %rs76;
	add.s16 	%rs281, %rs280, %rs80;
	add.s16 	%rs282, %rs281, %rs92;
	add.s16 	%rs283, %rs282, %rs96;
	add.s16 	%rs284, %rs283, %rs108;
	add.s16 	%rs285, %rs284, %rs110;
	cvt.u32.u16 	%r586, %rs285;
	and.b32  	%r587, %r586, 255;
	and.b32  	%r588, %r174, 1;
	add.s32 	%r589, %r587, %r588;
	setp.eq.s16 	%p169, %rs94, 0;
	and.b32  	%r590, %r589, 254;
	setp.eq.s32 	%p170, %r590, 2;
	setp.eq.s32 	%p171, %r589, 3;
	selp.u32 	%r591, -1, 0, %p171;
	selp.u32 	%r592, -1, 0, %p170;
	selp.b32 	%r593, %r591, %r592, %p169;
	and.b32  	%r594, %r593, 1;
	setp.eq.b32 	%p172, %r594, 1;
	selp.b64 	%rd182, 137438953472, 0, %p172;
	or.b64  	%rd183, %rd182, %rd181;
	add.s16 	%rs286, %rs80, %rs78;
	add.s16 	%rs287, %rs286, %rs82;
	add.s16 	%rs288, %rs287, %rs94;
	add.s16 	%rs289, %rs288, %rs98;
	add.s16 	%rs290, %rs289, %rs110;
	add.s16 	%rs291, %rs290, %rs112;
	cvt.u32.u16 	%r595, %rs291;
	and.b32  	%r596, %r595, 255;
	and.b32  	%r597, %r175, 1;
	add.s32 	%r598, %r596, %r597;
	setp.eq.s16 	%p173, %rs96, 0;
	and.b32  	%r599, %r598, 254;
	setp.eq.s32 	%p174, %r599, 2;
	setp.eq.s32 	%p175, %r598, 3;
	selp.u32 	%r600, -1, 0, %p175;
	selp.u32 	%r601, -1, 0, %p174;
	selp.b32 	%r602, %r600, %r601, %p173;
	and.b32  	%r603, %r602, 1;
	setp.eq.b32 	%p176, %r603, 1;
	selp.b64 	%rd184, 274877906944, 0, %p176;
	or.b64  	%rd185, %rd184, %rd183;
	add.s16 	%rs292, %rs82, %rs80;
	cvt.u32.u16 	%r604, %rs292;
	add.s32 	%r605, %r881, %r604;
	add.s32 	%r606, %r605, %r510;
	add.s32 	%r607, %r606, %r880;
	add.s32 	%r608, %r607, %r588;
	add.s32 	%r609, %r608, %r597;
	add.s32 	%r610, %r609, %r879;
	setp.eq.s16 	%p177, %rs98, 0;
	and.b32  	%r611, %r610, -2;
	setp.eq.s32 	%p178, %r611, 2;
	setp.eq.s32 	%p179, %r610, 3;
	selp.u32 	%r612, -1, 0, %p179;
	selp.u32 	%r613, -1, 0, %p178;
	selp.b32 	%r614, %r612, %r613, %p177;
	and.b32  	%r615, %r614, 1;
	setp.eq.b32 	%p180, %r615, 1;
	selp.b64 	%rd186, 549755813888, 0, %p180;
	or.b64  	%rd187, %rd186, %rd185;
	add.s32 	%r616, %r465, %r871;
	add.s32 	%r617, %r616, %r541;
	and.b32  	%r618, %r176, 1;
	and.b32  	%r619, %r177, 1;
	add.s32 	%r620, %r870, %r618;
	add.s32 	%r621, %r620, %r619;
	add.s32 	%r622, %r621, %r617;
	setp.eq.s16 	%p181, %rs100, 0;
	and.b32  	%r623, %r622, 62;
	setp.eq.s32 	%p182, %r623, 2;
	setp.eq.s32 	%p183, %r622, 3;
	selp.u32 	%r624, -1, 0, %p183;
	selp.u32 	%r625, -1, 0, %p182;
	selp.b32 	%r626, %r624, %r625, %p181;
	and.b32  	%r627, %r626, 1;
	setp.eq.b32 	%p184, %r627, 1;
	selp.b64 	%rd188, 1099511627776, 0, %p184;
	or.b64  	%rd189, %rd188, %rd187;
	add.s16 	%rs293, %rs86, %rs84;
	add.s16 	%rs294, %rs293, %rs88;
	add.s16 	%rs295, %rs294, %rs100;
	add.s16 	%rs296, %rs295, %rs104;
	add.s16 	%rs297, %rs296, %rs116;
	add.s16 	%rs298, %rs297, %rs118;
	cvt.u32.u16 	%r628, %rs298;
	and.b32  	%r629, %r628, 255;
	and.b32  	%r630, %r178, 1;
	add.s32 	%r631, %r629, %r630;
	setp.eq.s16 	%p185, %rs102, 0;
	and.b32  	%r632, %r631, 254;
	setp.eq.s32 	%p186, %r632, 2;
	setp.eq.s32 	%p187, %r631, 3;
	selp.u32 	%r633, -1, 0, %p187;
	selp.u32 	%r634, -1, 0, %p186;
	selp.b32 	%r635, %r633, %r634, %p185;
	and.b32  	%r636, %r635, 1;
	setp.eq.b32 	%p188, %r636, 1;
	selp.b64 	%rd190, 2199023255552, 0, %p188;
	or.b64  	%rd191, %rd190, %rd189;
	add.s16 	%rs299, %rs88, %rs86;
	add.s16 	%rs300, %rs299, %rs90;
	add.s16 	%rs301, %rs300, %rs102;
	add.s16 	%rs302, %rs301, %rs106;
	add.s16 	%rs303, %rs302, %rs118;
	add.s16 	%rs304, %rs303, %rs120;
	cvt.u32.u16 	%r637, %rs304;
	and.b32  	%r638, %r637, 255;
	and.b32  	%r639, %r179, 1;
	add.s32 	%r640, %r638, %r639;
	setp.eq.s16 	%p189, %rs104, 0;
	and.b32  	%r641, %r640, 254;
	setp.eq.s32 	%p190, %r641, 2;
	setp.eq.s32 	%p191, %r640, 3;
	selp.u32 	%r642, -1, 0, %p191;
	selp.u32 	%r643, -1, 0, %p190;
	selp.b32 	%r644, %r642, %r643, %p189;
	and.b32  	%r645, %r644, 1;
	setp.eq.b32 	%p192, %r645, 1;
	selp.b64 	%rd192, 4398046511104, 0, %p192;
	or.b64  	%rd193, %rd192, %rd191;
	add.s16 	%rs305, %rs90, %rs88;
	add.s16 	%rs306, %rs305, %rs92;
	add.s16 	%rs307, %rs306, %rs104;
	add.s16 	%rs308, %rs307, %rs108;
	add.s16 	%rs309, %rs308, %rs120;
	add.s16 	%rs310, %rs309, %rs122;
	cvt.u32.u16 	%r646, %rs310;
	and.b32  	%r647, %r646, 255;
	and.b32  	%r648, %r180, 1;
	add.s32 	%r649, %r647, %r648;
	setp.eq.s16 	%p193, %rs106, 0;
	and.b32  	%r650, %r649, 254;
	setp.eq.s32 	%p194, %r650, 2;
	setp.eq.s32 	%p195, %r649, 3;
	selp.u32 	%r651, -1, 0, %p195;
	selp.u32 	%r652, -1, 0, %p194;
	selp.b32 	%r653, %r651, %r652, %p193;
	and.b32  	%r654, %r653, 1;
	setp.eq.b32 	%p196, %r654, 1;
	selp.b64 	%rd194, 8796093022208, 0, %p196;
	or.b64  	%rd195, %rd194, %rd193;
	add.s16 	%rs311, %rs92, %rs90;
	add.s16 	%rs312, %rs311, %rs94;
	add.s16 	%rs313, %rs312, %rs106;
	add.s16 	%rs314, %rs313, %rs110;
	add.s16 	%rs315, %rs314, %rs122;
	add.s16 	%rs316, %rs315, %rs124;
	cvt.u32.u16 	%r655, %rs316;
	and.b32  	%r656, %r655, 255;
	and.b32  	%r657, %r181, 1;
	add.s32 	%r658, %r656, %r657;
	setp.eq.s16 	%p197, %rs108, 0;
	and.b32  	%r659, %r658, 254;
	setp.eq.s32 	%p198, %r659, 2;
	setp.eq.s32 	%p199, %r658, 3;
	selp.u32 	%r660, -1, 0, %p199;
	selp.u32 	%r661, -1, 0, %p198;
	selp.b32 	%r662, %r660, %r661, %p197;
	and.b32  	%r663, %r662, 1;
	setp.eq.b32 	%p200, %r663, 1;
	selp.b64 	%rd196, 17592186044416, 0, %p200;
	or.b64  	%rd197, %rd196, %rd195;
	add.s16 	%rs317, %rs94, %rs92;
	add.s16 	%rs318, %rs317, %rs96;
	add.s16 	%rs319, %rs318, %rs108;
	add.s16 	%rs320, %rs319, %rs112;
	add.s16 	%rs321, %rs320, %rs124;
	add.s16 	%rs322, %rs321, %rs126;
	cvt.u32.u16 	%r664, %rs322;
	and.b32  	%r665, %r664, 255;
	and.b32  	%r666, %r182, 1;
	add.s32 	%r667, %r665, %r666;
	setp.eq.s16 	%p201, %rs110, 0;
	and.b32  	%r668, %r667, 254;
	setp.eq.s32 	%p202, %r668, 2;
	setp.eq.s32 	%p203, %r667, 3;
	selp.u32 	%r669, -1, 0, %p203;
	selp.u32 	%r670, -1, 0, %p202;
	selp.b32 	%r671, %r669, %r670, %p201;
	and.b32  	%r672, %r671, 1;
	setp.eq.b32 	%p204, %r672, 1;
	selp.b64 	%rd198, 35184372088832, 0, %p204;
	or.b64  	%rd199, %rd198, %rd197;
	add.s16 	%rs323, %rs96, %rs94;
	add.s16 	%rs324, %rs323, %rs98;
	add.s16 	%rs325, %rs324, %rs110;
	add.s16 	%rs326, %rs325, %rs114;
	add.s16 	%rs327, %rs326, %rs126;
	add.s16 	%rs328, %rs327, %rs128;
	cvt.u32.u16 	%r673, %rs328;
	and.b32  	%r674, %r673, 255;
	and.b32  	%r675, %r183, 1;
	add.s32 	%r676, %r674, %r675;
	setp.eq.s16 	%p205, %rs112, 0;
	and.b32  	%r677, %r676, 254;
	setp.eq.s32 	%p206, %r677, 2;
	setp.eq.s32 	%p207, %r676, 3;
	selp.u32 	%r678, -1, 0, %p207;
	selp.u32 	%r679, -1, 0, %p206;
	selp.b32 	%r680, %r678, %r679, %p205;
	and.b32  	%r681, %r680, 1;
	setp.eq.b32 	%p208, %r681, 1;
	selp.b64 	%rd200, 70368744177664, 0, %p208;
	or.b64  	%rd201, %rd200, %rd199;
	add.s16 	%rs329, %rs98, %rs96;
	cvt.u32.u16 	%r682, %rs329;
	add.s32 	%r683, %r880, %r682;
	add.s32 	%r684, %r683, %r588;
	add.s32 	%r685, %r684, %r879;
	add.s32 	%r686, %r685, %r666;
	add.s32 	%r687, %r686, %r675;
	add.s32 	%r688, %r687, %r878;
	setp.eq.s16 	%p209, %rs114, 0;
	and.b32  	%r689, %r688, -2;
	setp.eq.s32 	%p210, %r689, 2;
	setp.eq.s32 	%p211, %r688, 3;
	selp.u32 	%r690, -1, 0, %p211;
	selp.u32 	%r691, -1, 0, %p210;
	selp.b32 	%r692, %r690, %r691, %p209;
	and.b32  	%r693, %r692, 1;
	setp.eq.b32 	%p212, %r693, 1;
	selp.b64 	%rd202, 140737488355328, 0, %p212;
	or.b64  	%rd203, %rd202, %rd201;
	add.s32 	%r694, %r543, %r870;
	add.s32 	%r695, %r694, %r619;
	add.s32 	%r696, %r695, %r869;
	and.b32  	%r697, %r184, 1;
	add.s32 	%r698, %r696, %r697;
	and.b32  	%r699, %r185, 1;
	add.s32 	%r700, %r698, %r699;
	setp.eq.s16 	%p213, %rs116, 0;
	and.b32  	%r701, %r700, -2;
	setp.eq.s32 	%p214, %r701, 2;
	setp.eq.s32 	%p215, %r700, 3;
	selp.u32 	%r702, -1, 0, %p215;
	selp.u32 	%r703, -1, 0, %p214;
	selp.b32 	%r704, %r702, %r703, %p213;
	and.b32  	%r705, %r704, 1;
	setp.eq.b32 	%p216, %r705, 1;
	selp.b64 	%rd204, 281474976710656, 0, %p216;
	or.b64  	%rd205, %rd204, %rd203;
	add.s16 	%rs330, %rs102, %rs100;
	add.s16 	%rs331, %rs330, %rs104;
	add.s16 	%rs332, %rs331, %rs116;
	add.s16 	%rs333, %rs332, %rs120;
	add.s16 	%rs334, %rs333, %rs132;
	add.s16 	%rs335, %rs334, %rs134;
	cvt.u32.u16 	%r706, %rs335;
	and.b32  	%r707, %r706, 255;
	and.b32  	%r708, %r186, 1;
	add.s32 	%r709, %r707, %r708;
	setp.eq.s16 	%p217, %rs118, 0;
	and.b32  	%r710, %r709, 254;
	setp.eq.s32 	%p218, %r710, 2;
	setp.eq.s32 	%p219, %r709, 3;
	selp.u32 	%r711, -1, 0, %p219;
	selp.u32 	%r712, -1, 0, %p218;
	selp.b32 	%r713, %r711, %r712, %p217;
	and.b32  	%r714, %r713, 1;
	setp.eq.b32 	%p220, %r714, 1;
	selp.b64 	%rd206, 562949953421312, 0, %p220;
	or.b64  	%rd207, %rd206, %rd205;
	add.s16 	%rs336, %rs104, %rs102;
	add.s16 	%rs337, %rs336, %rs106;
	add.s16 	%rs338, %rs337, %rs118;
	add.s16 	%rs339, %rs338, %rs122;
	add.s16 	%rs340, %rs339, %rs134;
	add.s16 	%rs341, %rs340, %rs136;
	cvt.u32.u16 	%r715, %rs341;
	and.b32  	%r716, %r715, 255;
	and.b32  	%r717, %r187, 1;
	add.s32 	%r718, %r716, %r717;
	setp.eq.s16 	%p221, %rs120, 0;
	and.b32  	%r719, %r718, 254;
	setp.eq.s32 	%p222, %r719, 2;
	setp.eq.s32 	%p223, %r718, 3;
	selp.u32 	%r720, -1, 0, %p223;
	selp.u32 	%r721, -1, 0, %p222;
	selp.b32 	%r722, %r720, %r721, %p221;
	and.b32  	%r723, %r722, 1;
	setp.eq.b32 	%p224, %r723, 1;
	selp.b64 	%rd208, 1125899906842624, 0, %p224;
	or.b64  	%rd209, %rd208, %rd207;
	add.s16 	%rs342, %rs106, %rs104;
	add.s16 	%rs343, %rs342, %rs108;
	add.s16 	%rs344, %rs343, %rs120;
	add.s16 	%rs345, %rs344, %rs124;
	add.s16 	%rs346, %rs345, %rs136;
	add.s16 	%rs347, %rs346, %rs138;
	cvt.u32.u16 	%r724, %rs347;
	and.b32  	%r725, %r724, 255;
	and.b32  	%r726, %r188, 1;
	add.s32 	%r727, %r725, %r726;
	setp.eq.s16 	%p225, %rs122, 0;
	and.b32  	%r728, %r727, 254;
	setp.eq.s32 	%p226, %r728, 2;
	setp.eq.s32 	%p227, %r727, 3;
	selp.u32 	%r729, -1, 0, %p227;
	selp.u32 	%r730, -1, 0, %p226;
	selp.b32 	%r731, %r729, %r730, %p225;
	and.b32  	%r732, %r731, 1;
	setp.eq.b32 	%p228, %r732, 1;
	selp.b64 	%rd210, 2251799813685248, 0, %p228;
	or.b64  	%rd211, %rd210, %rd209;
	add.s16 	%rs348, %rs108, %rs106;
	add.s16 	%rs349, %rs348, %rs110;
	add.s16 	%rs350, %rs349, %rs122;
	add.s16 	%rs351, %rs350, %rs126;
	add.s16 	%rs352, %rs351, %rs138;
	add.s16 	%rs353, %rs352, %rs140;
	cvt.u32.u16 	%r733, %rs353;
	and.b32  	%r734, %r733, 255;
	and.b32  	%r735, %r189, 1;
	add.s32 	%r736, %r734, %r735;
	setp.eq.s16 	%p229, %rs124, 0;
	and.b32  	%r737, %r736, 254;
	setp.eq.s32 	%p230, %r737, 2;
	setp.eq.s32 	%p231, %r736, 3;
	selp.u32 	%r738, -1, 0, %p231;
	selp.u32 	%r739, -1, 0, %p230;
	selp.b32 	%r740, %r738, %r739, %p229;
	and.b32  	%r741, %r740, 1;
	setp.eq.b32 	%p232, %r741, 1;
	selp.b64 	%rd212, 4503599627370496, 0, %p232;
	or.b64  	%rd213, %rd212, %rd211;
	add.s16 	%rs354, %rs110, %rs108;
	add.s16 	%rs355, %rs354, %rs112;
	add.s16 	%rs356, %rs355, %rs124;
	add.s16 	%rs357, %rs356, %rs128;
	add.s16 	%rs358, %rs357, %rs140;
	add.s16 	%rs359, %rs358, %rs142;
	cvt.u32.u16 	%r742, %rs359;
	and.b32  	%r743, %r742, 255;
	and.b32  	%r744, %r190, 1;
	add.s32 	%r745, %r743, %r744;
	setp.eq.s16 	%p233, %rs126, 0;
	and.b32  	%r746, %r745, 254;
	setp.eq.s32 	%p234, %r746, 2;
	setp.eq.s32 	%p235, %r745, 3;
	selp.u32 	%r747, -1, 0, %p235;
	selp.u32 	%r748, -1, 0, %p234;
	selp.b32 	%r749, %r747, %r748, %p233;
	and.b32  	%r750, %r749, 1;
	setp.eq.b32 	%p236, %r750, 1;
	selp.b64 	%rd214, 9007199254740992, 0, %p236;
	or.b64  	%rd215, %rd214, %rd213;
	add.s16 	%rs360, %rs112, %rs110;
	add.s16 	%rs361, %rs360, %rs114;
	add.s16 	%rs362, %rs361, %rs126;
	add.s16 	%rs363, %rs362, %rs130;
	add.s16 	%rs364, %rs363, %rs142;
	add.s16 	%rs365, %rs364, %rs144;
	cvt.u32.u16 	%r751, %rs365;
	and.b32  	%r752, %r751, 255;
	shr.u64 	%rd216, %rd3, 63;
	cvt.u32.u64 	%r753, %rd216;
	add.s32 	%r754, %r752, %r753;
	setp.eq.s16 	%p237, %rs128, 0;
	and.b32  	%r755, %r754, 254;
	setp.eq.s32 	%p238, %r755, 2;
	setp.eq.s32 	%p239, %r754, 3;
	selp.u32 	%r756, -1, 0, %p239;
	selp.u32 	%r757, -1, 0, %p238;
	selp.b32 	%r758, %r756, %r757, %p237;
	and.b32  	%r759, %r758, 1;
	setp.eq.b32 	%p240, %r759, 1;
	selp.b64 	%rd217, 18014398509481984, 0, %p240;
	or.b64  	%rd218, %rd217, %rd215;
	add.s16 	%rs366, %rs114, %rs112;
	cvt.u32.u16 	%r760, %rs366;
	add.s32 	%r761, %r879, %r760;
	add.s32 	%r762, %r761, %r666;
	add.s32 	%r763, %r762, %r878;
	add.s32 	%r764, %r763, %r744;
	add.s32 	%r765, %r764, %r753;
	add.s32 	%r766, %r765, %r877;
	setp.eq.s16 	%p241, %rs130, 0;
	and.b32  	%r767, %r766, -2;
	setp.eq.s32 	%p242, %r767, 2;
	setp.eq.s32 	%p243, %r766, 3;
	selp.u32 	%r768, -1, 0, %p243;
	selp.u32 	%r769, -1, 0, %p242;
	selp.b32 	%r770, %r768, %r769, %p241;
	and.b32  	%r771, %r770, 1;
	setp.eq.b32 	%p244, %r771, 1;
	selp.b64 	%rd219, 36028797018963968, 0, %p244;
	or.b64  	%rd220, %rd219, %rd218;
	add.s32 	%r772, %r621, %r869;
	add.s32 	%r773, %r772, %r699;
	add.s32 	%r774, %r773, %r851;
	add.s32 	%r775, %r774, %r868;
	add.s32 	%r776, %r775, %r867;
	setp.eq.s16 	%p245, %rs132, 0;
	and.b32  	%r777, %r776, -2;
	setp.eq.s32 	%p246, %r777, 2;
	setp.eq.s32 	%p247, %r776, 3;
	selp.u32 	%r778, -1, 0, %p247;
	selp.u32 	%r779, -1, 0, %p246;
	selp.b32 	%r780, %r778, %r779, %p245;
	and.b32  	%r781, %r780, 1;
	setp.eq.b32 	%p248, %r781, 1;
	selp.b64 	%rd221, 72057594037927936, 0, %p248;
	or.b64  	%rd222, %rd221, %rd220;
	add.s16 	%rs367, %rs118, %rs116;
	add.s16 	%rs368, %rs367, %rs120;
	add.s16 	%rs369, %rs368, %rs132;
	add.s16 	%rs370, %rs369, %rs136;
	cvt.u32.u16 	%r782, %rs370;
	add.s32 	%r783, %r868, %r782;
	add.s32 	%r784, %r783, %r867;
	add.s32 	%r785, %r784, %r866;
	setp.eq.s16 	%p249, %rs134, 0;
	and.b32  	%r786, %r785, 1022;
	setp.eq.s32 	%p250, %r786, 2;
	setp.eq.s32 	%p251, %r785, 3;
	selp.u32 	%r787, -1, 0, %p251;
	selp.u32 	%r788, -1, 0, %p250;
	selp.b32 	%r789, %r787, %r788, %p249;
	and.b32  	%r790, %r789, 1;
	setp.eq.b32 	%p252, %r790, 1;
	selp.b64 	%rd223, 144115188075855872, 0, %p252;
	or.b64  	%rd224, %rd223, %rd222;
	add.s16 	%rs371, %rs120, %rs118;
	add.s16 	%rs372, %rs371, %rs122;
	add.s16 	%rs373, %rs372, %rs134;
	add.s16 	%rs374, %rs373, %rs138;
	cvt.u32.u16 	%r791, %rs374;
	add.s32 	%r792, %r867, %r791;
	add.s32 	%r793, %r792, %r866;
	add.s32 	%r794, %r793, %r865;
	setp.eq.s16 	%p253, %rs136, 0;
	and.b32  	%r795, %r794, 1022;
	setp.eq.s32 	%p254, %r795, 2;
	setp.eq.s32 	%p255, %r794, 3;
	selp.u32 	%r796, -1, 0, %p255;
	selp.u32 	%r797, -1, 0, %p254;
	selp.b32 	%r798, %r796, %r797, %p253;
	and.b32  	%r799, %r798, 1;
	setp.eq.b32 	%p256, %r799, 1;
	selp.b64 	%rd225, 288230376151711744, 0, %p256;
	or.b64  	%rd226, %rd225, %rd224;
	add.s16 	%rs375, %rs122, %rs120;
	add.s16 	%rs376, %rs375, %rs124;
	add.s16 	%rs377, %rs376, %rs136;
	add.s16 	%rs378, %rs377, %rs140;
	cvt.u32.u16 	%r800, %rs378;
	add.s32 	%r801, %r866, %r800;
	add.s32 	%r802, %r801, %r865;
	add.s32 	%r803, %r802, %r864;
	setp.eq.s16 	%p257, %rs138, 0;
	and.b32  	%r804, %r803, 1022;
	setp.eq.s32 	%p258, %r804, 2;
	setp.eq.s32 	%p259, %r803, 3;
	selp.u32 	%r805, -1, 0, %p259;
	selp.u32 	%r806, -1, 0, %p258;
	selp.b32 	%r807, %r805, %r806, %p257;
	and.b32  	%r808, %r807, 1;
	setp.eq.b32 	%p260, %r808, 1;
	selp.b64 	%rd227, 576460752303423488, 0, %p260;
	or.b64  	%rd228, %rd227, %rd226;
	add.s16 	%rs379, %rs124, %rs122;
	add.s16 	%rs380, %rs379, %rs126;
	add.s16 	%rs381, %rs380, %rs138;
	add.s16 	%rs382, %rs381, %rs142;
	cvt.u32.u16 	%r809, %rs382;
	add.s32 	%r810, %r865, %r809;
	add.s32 	%r811, %r810, %r864;
	add.s32 	%r812, %r811, %r863;
	setp.eq.s16 	%p261, %rs140, 0;
	and.b32  	%r813, %r812, 1022;
	setp.eq.s32 	%p262, %r813, 2;
	setp.eq.s32 	%p263, %r812, 3;
	selp.u32 	%r814, -1, 0, %p263;
	selp.u32 	%r815, -1, 0, %p262;
	selp.b32 	%r816, %r814, %r815, %p261;
	and.b32  	%r817, %r816, 1;
	setp.eq.b32 	%p264, %r817, 1;
	selp.b64 	%rd229, 1152921504606846976, 0, %p264;
	or.b64  	%rd230, %rd229, %rd228;
	add.s16 	%rs383, %rs126, %rs124;
	add.s16 	%rs384, %rs383, %rs128;
	add.s16 	%rs385, %rs384, %rs140;
	add.s16 	%rs386, %rs385, %rs144;
	cvt.u32.u16 	%r818, %rs386;
	add.s32 	%r819, %r864, %r818;
	add.s32 	%r820, %r819, %r863;
	add.s32 	%r821, %r820, %r862;
	setp.eq.s16 	%p265, %rs142, 0;
	and.b32  	%r822, %r821, 1022;
	setp.eq.s32 	%p266, %r822, 2;
	setp.eq.s32 	%p267, %r821, 3;
	selp.u32 	%r823, -1, 0, %p267;
	selp.u32 	%r824, -1, 0, %p266;
	selp.b32 	%r825, %r823, %r824, %p265;
	and.b32  	%r826, %r825, 1;
	setp.eq.b32 	%p268, %r826, 1;
	selp.b64 	%rd231, 2305843009213693952, 0, %p268;
	or.b64  	%rd232, %rd231, %rd230;
	add.s16 	%rs387, %rs128, %rs126;
	add.s16 	%rs388, %rs387, %rs130;
	add.s16 	%rs389, %rs388, %rs142;
	cvt.u32.u16 	%r827, %rs389;
	add.s32 	%r828, %r827, %r753;
	add.s32 	%r829, %r828, %r863;
	add.s32 	%r830, %r829, %r862;
	add.s32 	%r831, %r830, %r861;
	setp.eq.s16 	%p269, %rs144, 0;
	and.b32  	%r832, %r831, 4094;
	setp.eq.s32 	%p270, %r832, 2;
	setp.eq.s32 	%p271, %r831, 3;
	selp.u32 	%r833, -1, 0, %p271;
	selp.u32 	%r834, -1, 0, %p270;
	selp.b32 	%r835, %r833, %r834, %p269;
	and.b32  	%r836, %r835, 1;
	setp.eq.b32 	%p272, %r836, 1;
	selp.b64 	%rd233, 4611686018427387904, 0, %p272;
	or.b64  	%rd234, %rd233, %rd232;
	add.s16 	%rs390, %rs130, %rs128;
	cvt.u32.u16 	%r837, %rs390;
	add.s32 	%r838, %r878, %r837;
	add.s32 	%r839, %r838, %r744;
	add.s32 	%r840, %r839, %r877;
	add.s32 	%r841, %r840, %r862;
	add.s32 	%r842, %r841, %r861;
	add.s32 	%r843, %r842, %r852;
	and.b32  	%r844, %r843, -2;
	setp.eq.s32 	%p273, %r844, 2;
	setp.eq.s32 	%p274, %r843, 3;
	setp.lt.s64 	%p275, %rd3, 0;
	selp.u32 	%r845, -1, 0, %p274;
	selp.u32 	%r846, -1, 0, %p273;
	selp.b32 	%r847, %r846, %r845, %p275;
	and.b32  	%r848, %r847, 1;
	setp.eq.b32 	%p276, %r848, 1;
	selp.b64 	%rd235, -9223372036854775808, 0, %p276;
	or.b64  	%rd236, %rd235, %rd234;
	cvta.to.global.u64 	%rd237, %rd240;
	mul.wide.s32 	%rd238, %r5, 8;
	add.s64 	%rd239, %rd237, %rd238;
	st.global.u64 	[%rd239], %rd236;
$L__BB0_26:
	ret;

}


// ===== COMPILED SASS (sm_100) =====

	.target	sm_100

	.elftype	@"ET_EXEC"


//--------------------- .note.nv.tkinfo           --------------------------
	.section	.note.nv.tkinfo,"",@"SHT_NOTE"
	.sectionflags	@"SHF_NOTE_NV_TKINFO"
	.tkinfo
        /*0018*/ 	.word	0x00000002
        /*0030*/ 	.string	""
        /*0030*/ 	.string	"ptxas"
        /*0030*/ 	.string	"Cuda compilation tools, release 13.0, V13.0.88"
        /*0030*/ 	.string	"Build cuda_13.0.r13.0/compiler.36424714_0"
        /*0030*/ 	.string	"-arch sm_100 -m 64 "



//--------------------- .note.nv.cuinfo           --------------------------
	.section	.note.nv.cuinfo,"",@"SHT_NOTE"
	.sectionflags	@"SHF_NOTE_NV_CUINFO"
        /*0018*/ 	.short	0x0002
        /*001a*/ 	.short	0x0064
        /*001c*/ 	.short	0x0082
	.zero		2


//--------------------- .nv.info                  --------------------------
	.section	.nv.info,"",@"SHT_CUDA_INFO"
	.align	4


	//----- nvinfo : EIATTR_REGCOUNT
	.align		4
        /*0000*/ 	.byte	0x04, 0x2f
        /*0002*/ 	.short	(.L_1 - .L_0)
	.align		4
.L_0:
        /*0004*/ 	.word	index@(_Z19game_of_life_kernelPKmPmi)
        /*0008*/ 	.word	0x00000052


	//----- nvinfo : EIATTR_FRAME_SIZE
	.align		4
.L_1:
        /*000c*/ 	.byte	0x04, 0x11
        /*000e*/ 	.short	(.L_3 - .L_2)
	.align		4
.L_2:
        /*0010*/ 	.word	index@(_Z19game_of_life_kernelPKmPmi)
        /*0014*/ 	.word	0x00000000


	//----- nvinfo : EIATTR_MIN_STACK_SIZE
	.align		4
.L_3:
        /*0018*/ 	.byte	0x04, 0x12
        /*001a*/ 	.short	(.L_5 - .L_4)
	.align		4
.L_4:
        /*001c*/ 	.word	index@(_Z19game_of_life_kernelPKmPmi)
        /*0020*/ 	.word	0x00000000
.L_5:


//--------------------- .nv.compat                --------------------------
	.section	.nv.compat,"",@"SHT_CUDA_COMPAT_INFO"
	.align	4
        /*0000*/ 	.byte	0x02, 0x09, 0x00, 0x00, 0x02, 0x02, 0x01, 0x00, 0x02, 0x05, 0x05, 0x00, 0x03, 0x07, 0x01, 0x01
        /*0010*/ 	.byte	0x02, 0x03, 0x00, 0x00, 0x02, 0x06, 0x01, 0x00, 0x04, 0x0b, 0x08, 0x00, 0x09, 0x00, 0x00, 0x00
        /*0020*/ 	.byte	0x00, 0x00, 0x00, 0x00


//--------------------- .nv.info._Z19game_of_life_kernelPKmPmi --------------------------
	.section	.nv.info._Z19game_of_life_kernelPKmPmi,"",@"SHT_CUDA_INFO"
	.sectionflags	@""
	.align	4


	//----- nvinfo : EIATTR_CUDA_API_VERSION
	.align		4
        /*0000*/ 	.byte	0x04, 0x37
        /*0002*/ 	.short	(.L_7 - .L_6)
.L_6:
        /*0004*/ 	.word	0x00000082


	//----- nvinfo : EIATTR_KPARAM_INFO
	.align		4
.L_7:
        /*0008*/ 	.byte	0x04, 0x17
        /*000a*/ 	.short	(.L_9 - .L_8)
.L_8:
        /*000c*/ 	.word	0x00000000
        /*0010*/ 	.short	0x0002
        /*0012*/ 	.short	0x0010
        /*0014*/ 	.byte	0x00, 0xf0, 0x11, 0x00


	//----- nvinfo : EIATTR_KPARAM_INFO
	.align		4
.L_9:
        /*0018*/ 	.byte	0x04, 0x17
        /*001a*/ 	.short	(.L_11 - .L_10)
.L_10:
        /*001c*/ 	.word	0x00000000
        /*0020*/ 	.short	0x0001
        /*0022*/ 	.short	0x0008
        /*0024*/ 	.byte	0x00, 0xf5, 0x21, 0x00


	//----- nvinfo : EIATTR_KPARAM_INFO
	.align		4
.L_11:
        /*0028*/ 	.byte	0x04, 0x17
        /*002a*/ 	.short	(.L_13 - .L_12)
.L_12:
        /*002c*/ 	.word	0x00000000
        /*0030*/ 	.short	0x0000
        /*0032*/ 	.short	0x0000
        /*0034*/ 	.byte	0x00, 0xf5, 0x21, 0x00


	//----- nvinfo : EIATTR_SPARSE_MMA_MASK
	.align		4
.L_13:
        /*0038*/ 	.byte	0x03, 0x50
        /*003a*/ 	.short	0x0000


	//----- nvinfo : EIATTR_MAXREG_COUNT
	.align		4
        /*003c*/ 	.byte	0x03, 0x1b
        /*003e*/ 	.short	0x00ff


	//----- nvinfo : EIATTR_MERCURY_ISA_VERSION
	.align		4
        /*0040*/ 	.byte	0x03, 0x5f
        /*0042*/ 	.short	0x0101


	//----- nvinfo : EIATTR_VRC_CTA_INIT_COUNT
	.align		4
        /*0044*/ 	.byte	0x02, 0x4a
	.zero		1
	.zero		1


	//----- nvinfo : EIATTR_EXIT_INSTR_OFFSETS
	.align		4
        /*0048*/ 	.byte	0x04, 0x1c
        /*004a*/ 	.short	(.L_15 - .L_14)


	//   ....[0]....
.L_14:
        /*004c*/ 	.word	0x000000d0


	//   ....[1]....
        /*0050*/ 	.word	0x00004ed0


	//----- nvinfo : EIATTR_CRS_STACK_SIZE
	.align		4
.L_15:
        /*0054*/ 	.byte	0x04, 0x1e
        /*0056*/ 	.short	(.L_17 - .L_16)
.L_16:
        /*0058*/ 	.word	0x00000000


	//----- nvinfo : EIATTR_CBANK_PARAM_SIZE
	.align		4
.L_17:
        /*005c*/ 	.byte	0x03, 0x19
        /*005e*/ 	.short	0x0014


	//----- nvinfo : EIATTR_PARAM_CBANK
	.align		4
        /*0060*/ 	.byte	0x04, 0x0a
        /*0062*/ 	.short	(.L_19 - .L_18)
	.align		4
.L_18:
        /*0064*/ 	.word	index@(.nv.constant0._Z19game_of_life_kernelPKmPmi)
        /*0068*/ 	.short	0x0380
        /*006a*/ 	.short	0x0014


	//----- nvinfo : EIATTR_SW_WAR
	.align		4
.L_19:
        /*006c*/ 	.byte	0x04, 0x36
        /*006e*/ 	.short	(.L_21 - .L_20)
.L_20:
        /*0070*/ 	.word	0x00000008
.L_21:


//--------------------- .nv.callgraph             --------------------------
	.section	.nv.callgraph,"",@"SHT_CUDA_CALLGRAPH"
	.align	4
	.sectionentsize	8
	.align		4
        /*0000*/ 	.word	0x00000000
	.align		4
        /*0004*/ 	.word	0xffffffff
	.align		4
        /*0008*/ 	.word	0x00000000
	.align		4
        /*000c*/ 	.word	0xfffffffe
	.align		4
        /*0010*/ 	.word	0x00000000
	.align		4
        /*0014*/ 	.word	0xfffffffd
	.align		4
        /*0018*/ 	.word	0x00000000
	.align		4
        /*001c*/ 	.word	0xfffffffc


//--------------------- .text._Z19game_of_life_kernelPKmPmi --------------------------
	.section	.text._Z19game_of_life_kernelPKmPmi,"ax",@progbits
	.align	128
        .global         _Z19game_of_life_kernelPKmPmi
        .type           _Z19game_of_life_kernelPKmPmi,@function
        .size           _Z19game_of_life_kernelPKmPmi,(.L_x_9 - _Z19game_of_life_kernelPKmPmi)
        .other          _Z19game_of_life_kernelPKmPmi,@"STO_CUDA_ENTRY STV_DEFAULT"
_Z19game_of_life_kernelPKmPmi:
.text._Z19game_of_life_kernelPKmPmi:
[----:B------:R-:W-:Y:S01]  /*0000*/  LDC R1, c[0x0][0x37c] ;  /* 0x0000df00ff017b82 */ /* 0x000fe20000000800 */
[----:B------:R-:W0:Y:S07]  /*0010*/  S2R R3, SR_TID.X ;  /* 0x0000000000037919 */ /* 0x000e2e0000002100 */
[----:B------:R-:W0:Y:S01]  /*0020*/  LDC R14, c[0x0][0x360] ;  /* 0x0000d800ff0e7b82 */ /* 0x000e220000000800 */
[----:B------:R-:W1:Y:S07]  /*0030*/  S2R R5, SR_TID.Y ;  /* 0x0000000000057919 */ /* 0x000e6e0000002200 */
[----:B------:R-:W0:Y:S08]  /*0040*/  S2UR UR4, SR_CTAID.X ;  /* 0x00000000000479c3 */ /* 0x000e300000002500 */
[----:B------:R-:W1:Y:S08]  /*0050*/  S2UR UR5, SR_CTAID.Y ;  /* 0x00000000000579c3 */ /* 0x000e700000002600 */
[----:B------:R-:W1:Y:S08]  /*0060*/  LDC R18, c[0x0][0x364] ;  /* 0x0000d900ff127b82 */ /* 0x000e700000000800 */
[----:B------:R-:W2:Y:S01]  /*0070*/  LDC R15, c[0x0][0x390] ;  /* 0x0000e400ff0f7b82 */ /* 0x000ea20000000800 */
[----:B0-----:R-:W-:-:S02]  /*0080*/  IMAD R14, R14, UR4, R3 ;  /* 0x000000040e0e7c24 */ /* 0x001fc4000f8e0203 */
[----:B-1----:R-:W-:-:S05]  /*0090*/  IMAD R18, R18, UR5, R5 ;  /* 0x0000000512127c24 */ /* 0x002fca000f8e0205 */
[----:B------:R-:W-:Y:S02]  /*00a0*/  VIMNMX R0, PT, PT, R14, R18, !PT ;  /* 0x000000120e007248 */ /* 0x000fe40007fe0100 */
[----:B--2---:R-:W-:-:S04]  /*00b0*/  SHF.R.S32.HI R15, RZ, 0x3, R15 ;  /* 0x00000003ff0f7819 */ /* 0x004fc8000001140f */
[----:B------:R-:W-:-:S13]  /*00c0*/  ISETP.GE.AND P0, PT, R0, R15, PT ;  /* 0x0000000f0000720c */ /* 0x000fda0003f06270 */
[----:B------:R-:W-:Y:S05]  /*00d0*/  @P0 EXIT ;  /* 0x000000000000094d */ /* 0x000fea0003800000 */
[----:B------:R-:W-:Y:S01]  /*00e0*/  ISETP.GE.AND P3, PT, R14, 0x1, PT ;  /* 0x000000010e00780c */ /* 0x000fe20003f66270 */
[----:B------:R-:W0:Y:S01]  /*00f0*/  LDC.64 R2, c[0x0][0x380] ;  /* 0x0000e000ff027b82 */ /* 0x000e220000000a00 */
[C---:B------:R-:W-:Y:S01]  /*0100*/  IMAD R26, R15.reuse, R18, RZ ;  /* 0x000000120f1a7224 */ /* 0x040fe200078e02ff */
[----:B------:R-:W1:Y:S01]  /*0110*/  LDCU.64 UR4, c[0x0][0x358] ;  /* 0x00006b00ff0477ac */ /* 0x000e620008000a00 */
[----:B------:R-:W-:Y:S01]  /*0120*/  ISETP.EQ.OR P6, PT, R18, RZ, !P3 ;  /* 0x000000ff1200720c */ /* 0x000fe20005fc2670 */
[----:B------:R-:W-:-:S05]  /*0130*/  VIADD R5, R15, 0xffffffff ;  /* 0xffffffff0f057836 */ /* 0x000fca0000000000 */
[----:B------:R-:W-:-:S04]  /*0140*/  ISETP.GE.AND P0, PT, R14, R5, PT ;  /* 0x000000050e00720c */ /* 0x000fc80003f06270 */
[C---:B------:R-:W-:Y:S02]  /*0150*/  ISETP.EQ.OR P1, PT, R18.reuse, RZ, P0 ;  /* 0x000000ff1200720c */ /* 0x040fe40000722670 */
[----:B------:R-:W-:Y:S02]  /*0160*/  ISETP.GE.U32.OR P2, PT, R18, R5, P0 ;  /* 0x000000051200720c */ /* 0x000fe40000746470 */
[----:B------:R-:W-:-:S05]  /*0170*/  @!P6 IADD3 R7, PT, PT, R14, R26, -R15 ;  /* 0x0000001a0e07e210 */ /* 0x000fca0007ffe80f */
[----:B------:R-:W-:-:S04]  /*0180*/  @!P6 VIADD R7, R7, 0xffffffff ;  /* 0xffffffff0707e836 */ /* 0x000fc80000000000 */
[----:B0-----:R-:W-:Y:S01]  /*0190*/  @!P6 IMAD.WIDE.U32 R6, R7, 0x8, R2 ;  /* 0x000000080706e825 */ /* 0x001fe200078e0002 */
[----:B------:R-:W0:Y:S01]  /*01a0*/  @!P1 LDC.64 R12, c[0x0][0x380] ;  /* 0x0000e000ff0c9b82 */ /* 0x000e220000000a00 */
[----:B------:R-:W-:Y:S02]  /*01b0*/  @!P1 SHF.R.S32.HI R0, RZ, 0x1f, R14 ;  /* 0x0000001fff009819 */ /* 0x000fe4000001140e */
[----:B------:R-:W-:Y:S01]  /*01c0*/  @!P1 IMAD.IADD R9, R26, 0x1, -R15 ;  /* 0x000000011a099824 */ /* 0x000fe200078e0a0f */
[----:B-1----:R1:W2:Y:S01]  /*01d0*/  @!P6 LDG.E R27, desc[UR4][R6.64+0x4] ;  /* 0x00000404061be981 */ /* 0x0022a2000c1e1900 */
[----:B------:R-:W-:-:S03]  /*01e0*/  @!P2 IMAD.IADD R11, R15, 0x1, R26 ;  /* 0x000000010f0ba824 */ /* 0x000fc600078e021a */
[----:B------:R-:W3:Y:S01]  /*01f0*/  @!P2 LDC.64 R20, c[0x0][0x380] ;  /* 0x0000e000ff14ab82 */ /* 0x000ee20000000a00 */
[----:B------:R-:W-:-:S04]  /*0200*/  @!P1 IADD3 R4, P4, PT, R14, R9, RZ ;  /* 0x000000090e049210 */ /* 0x000fc80007f9e0ff */
[----:B------:R-:W-:Y:S02]  /*0210*/  @!P1 LEA.HI.X.SX32 R0, R9, R0, 0x1, P4 ;  /* 0x0000000009009211 */ /* 0x000fe400020f0eff */
[----:B------:R-:W-:Y:S02]  /*0220*/  @!P2 SHF.R.S32.HI R9, RZ, 0x1f, R11 ;  /* 0x0000001fff09a819 */ /* 0x000fe4000001140b */
[----:B------:R-:W-:Y:S02]  /*0230*/  @!P2 IADD3 R11, P5, PT, R14, R11, RZ ;  /* 0x0000000b0e0ba210 */ /* 0x000fe40007fbe0ff */
[----:B0-----:R-:W-:-:S04]  /*0240*/  @!P1 LEA R12, P4, R4, R12, 0x3 ;  /* 0x0000000c040c9211 */ /* 0x001fc800078818ff */
[----:B------:R-:W-:Y:S02]  /*0250*/  @!P1 LEA.HI.X R13, R4, R13, R0, 0x3, P4 ;  /* 0x0000000d040d9211 */ /* 0x000fe400020f1c00 */
[----:B------:R-:W-:Y:S02]  /*0260*/  @!P2 LEA.HI.X.SX32 R0, R14, R9, 0x1, P5 ;  /* 0x000000090e00a211 */ /* 0x000fe400028f0eff */
[----:B---3--:R-:W-:Y:S01]  /*0270*/  @!P2 LEA R20, P5, R11, R20, 0x3 ;  /* 0x000000140b14a211 */ /* 0x008fe200078a18ff */
[----:B------:R-:W-:Y:S01]  /*0280*/  IMAD.MOV.U32 R19, RZ, RZ, RZ ;  /* 0x000000ffff137224 */ /* 0x000fe200078e00ff */
[----:B------:R-:W-:Y:S02]  /*0290*/  ISETP.GE.U32.AND P4, PT, R18, R5, PT ;  /* 0x000000051200720c */ /* 0x000fe40003f86070 */
[----:B------:R-:W-:Y:S02]  /*02a0*/  PRMT R30, RZ, 0x7610, R30 ;  /* 0x00007610ff1e7816 */ /* 0x000fe4000000001e */
[----:B------:R-:W-:-:S02]  /*02b0*/  CS2R R22, SRZ ;  /* 0x0000000000167805 */ /* 0x000fc4000001ff00 */
[----:B------:R-:W-:Y:S02]  /*02c0*/  @!P2 LEA.HI.X R21, R11, R21, R0, 0x3, P5 ;  /* 0x000000150b15a211 */ /* 0x000fe400028f1c00 */
[----:B------:R-:W-:Y:S02]  /*02d0*/  CS2R R24, SRZ ;  /* 0x0000000000187805 */ /* 0x000fe4000001ff00 */
[C---:B------:R-:W-:Y:S01]  /*02e0*/  ISETP.LT.OR P5, PT, R14.reuse, 0x1, P4 ;  /* 0x000000010e00780c */ /* 0x040fe200027a1670 */
[----:B------:R-:W-:Y:S01]  /*02f0*/  IMAD.IADD R0, R14, 0x1, R26 ;  /* 0x000000010e007824 */ /* 0x000fe200078e021a */
[----:B------:R-:W5:Y:S03]  /*0300*/  @!P1 LDG.E.U8 R12, desc[UR4][R12.64+0xf] ;  /* 0x00000f040c0c9981 */ /* 0x000f66000c1e1100 */
[----:B------:R-:W-:Y:S01]  /*0310*/  IMAD.WIDE R4, R0, 0x8, R2 ;  /* 0x0000000800047825 */ /* 0x000fe200078e0202 */
[----:B------:R-:W5:Y:S07]  /*0320*/  @!P2 LDG.E R21, desc[UR4][R20.64+0x8] ;  /* 0x000008041415a981 */ /* 0x000f6e000c1e1900 */
[----:B------:R-:W-:Y:S01]  /*0330*/  @!P5 IADD3 R8, PT, PT, R14, R26, R15 ;  /* 0x0000001a0e08d210 */ /* 0x000fe20007ffe00f */
[----:B-1----:R-:W-:Y:S01]  /*0340*/  @!P4 IMAD.WIDE R6, R15, 0x8, R4 ;  /* 0x000000080f06c825 */ /* 0x002fe200078e0204 */
[----:B------:R-:W5:Y:S03]  /*0350*/  @!P0 LDG.E.64 R24, desc[UR4][R4.64+0x8] ;  /* 0x0000080404188981 */ /* 0x000f66000c1e1b00 */
[----:B------:R-:W-:Y:S01]  /*0360*/  @!P5 VIADD R11, R8, 0xffffffff ;  /* 0xffffffff080bd836 */ /* 0x000fe20000000000 */
[----:B------:R0:W5:Y:S01]  /*0370*/  @!P4 LDG.E.U8 R30, desc[UR4][R6.64] ;  /* 0x00000004061ec981 */ /* 0x000162000c1e1100 */
[----:B------:R-:W-:-:S02]  /*0380*/  @P3 VIADD R9, R0, 0xffffffff ;  /* 0xffffffff00093836 */ /* 0x000fc40000000000 */
[--C-:B------:R-:W-:Y:S01]  /*0390*/  @!P5 IMAD.WIDE.U32 R10, R11, 0x8, R2.reuse ;  /* 0x000000080b0ad825 */ /* 0x100fe200078e0002 */
[----:B------:R1:W5:Y:S03]  /*03a0*/  LDG.E.64 R16, desc[UR4][R4.64] ;  /* 0x0000000404107981 */ /* 0x000366000c1e1b00 */
[----:B------:R-:W-:Y:S02]  /*03b0*/  @P3 IMAD.WIDE.U32 R8, R9, 0x8, R2 ;  /* 0x0000000809083825 */ /* 0x000fe400078e0002 */
[----:B------:R-:W3:Y:S02]  /*03c0*/  @!P5 LDG.E R10, desc[UR4][R10.64] ;  /* 0x000000040a0ad981 */ /* 0x000ee4000c1e1900 */
[----:B0-----:R-:W-:Y:S02]  /*03d0*/  IMAD.MOV.U32 R6, RZ, RZ, RZ ;  /* 0x000000ffff067224 */ /* 0x001fe400078e00ff */
[----:B------:R1:W5:Y:S01]  /*03e0*/  @P3 LDG.E.64 R22, desc[UR4][R8.64] ;  /* 0x0000000408163981 */ /* 0x000362000c1e1b00 */
[----:B--2---:R-:W-:-:S02]  /*03f0*/  @!P6 SHF.R.U32.HI R19, RZ, 0x1f, R27 ;  /* 0x0000001fff13e819 */ /* 0x004fc4000001161b */
[----:B------:R-:W-:-:S13]  /*0400*/  ISETP.NE.AND P6, PT, R18, RZ, PT ;  /* 0x000000ff1200720c */ /* 0x000fda0003fc5270 */
[----:B------:R-:W-:-:S05]  /*0410*/  @P6 IADD3 R15, PT, PT, R14, R26, -R15 ;  /* 0x0000001a0e0f6210 */ /* 0x000fca0007ffe80f */
[----:B------:R-:W-:-:S05]  /*0420*/  @P6 IMAD.WIDE R2, R15, 0x8, R2 ;  /* 0x000000080f026825 */ /* 0x000fca00078e0202 */
[----:B------:R1:W5:Y:S01]  /*0430*/  @P6 LDG.E R6, desc[UR4][R2.64+0x4] ;  /* 0x0000040402066981 */ /* 0x000362000c1e1900 */
[----:B------:R-:W-:Y:S01]  /*0440*/  BSSY.RECONVERGENT B0, `(.L_x_0) ;  /* 0x000001a000007945 */ /* 0x000fe20003800200 */
[----:B------:R-:W-:Y:S01]  /*0450*/  IMAD.MOV.U32 R14, RZ, RZ, RZ ;  /* 0x000000ffff0e7224 */ /* 0x000fe200078e00ff */
[----:B------:R-:W-:Y:S01]  /*0460*/  CS2R R28, SRZ ;  /* 0x00000000001c7805 */ /* 0x000fe2000001ff00 */
[----:B------:R-:W-:Y:S01]  /*0470*/  IMAD.MOV.U32 R27, RZ, RZ, RZ ;  /* 0x000000ffff1b7224 */ /* 0x000fe200078e00ff */
[----:B------:R-:W-:Y:S01]  /*0480*/  CS2R R42, SRZ ;  /* 0x00000000002a7805 */ /* 0x000fe2000001ff00 */
[----:B------:R-:W-:Y:S02]  /*0490*/  IMAD.MOV.U32 R32, RZ, RZ, RZ ;  /* 0x000000ffff207224 */ /* 0x000fe400078e00ff */
[----:B------:R-:W-:Y:S02]  /*04a0*/  IMAD.MOV.U32 R34, RZ, RZ, RZ ;  /* 0x000000ffff227224 */ /* 0x000fe400078e00ff */
[----:B------:R-:W-:-:S02]  /*04b0*/  IMAD.MOV.U32 R36, RZ, RZ, RZ ;  /* 0x000000ffff247224 */ /* 0x000fc400078e00ff */
[----:B------:R-:W-:Y:S01]  /*04c0*/  IMAD.MOV.U32 R47, RZ, RZ, RZ ;  /* 0x000000ffff2f7224 */ /* 0x000fe200078e00ff */
[----:B---3--:R-:W-:Y:S01]  /*04d0*/  @!P5 SHF.R.U32.HI R10, RZ, 0x7, R10 ;  /* 0x00000007ff0ad819 */ /* 0x008fe2000001160a */
[----:B-1----:R-:W-:Y:S06]  /*04e0*/  @!P6 BRA `(.L_x_1) ;  /* 0x00000000003ce947 */ /* 0x002fec0003800000 */
[--C-:B-----5:R-:W-:Y:S02]  /*04f0*/  SHF.R.U32.HI R47, RZ, 0x18, R6.reuse ;  /* 0x00000018ff2f7819 */ /* 0x120fe40000011606 */
[--C-:B------:R-:W-:Y:S02]  /*0500*/  SHF.R.U32.HI R42, RZ, 0x19, R6.reuse ;  /* 0x00000019ff2a7819 */ /* 0x100fe40000011606 */
[--C-:B------:R-:W-:Y:S02]  /*0510*/  SHF.R.U32.HI R36, RZ, 0x1a, R6.reuse ;  /* 0x0000001aff247819 */ /* 0x100fe40000011606 */
[--C-:B------:R-:W-:Y:S02]  /*0520*/  SHF.R.U32.HI R43, RZ, 0x1b, R6.reuse ;  /* 0x0000001bff2b7819 */ /* 0x100fe40000011606 */
[--C-:B------:R-:W-:Y:S02]  /*0530*/  SHF.R.U32.HI R34, RZ, 0x1c, R6.reuse ;  /* 0x0000001cff227819 */ /* 0x100fe40000011606 */
[----:B------:R-:W-:-:S02]  /*0540*/  SHF.R.U32.HI R29, RZ, 0x1d, R6 ;  /* 0x0000001dff1d7819 */ /* 0x000fc40000011606 */
[--C-:B------:R-:W-:Y:S02]  /*0550*/  SHF.R.U32.HI R32, RZ, 0x1e, R6.reuse ;  /* 0x0000001eff207819 */ /* 0x100fe40000011606 */
[----:B------:R-:W-:Y:S02]  /*0560*/  SHF.R.U32.HI R27, RZ, 0x1f, R6 ;  /* 0x0000001fff1b7819 */ /* 0x000fe40000011606 */
[----:B------:R-:W-:Y:S02]  /*0570*/  LOP3.LUT R47, R47, 0x1, RZ, 0xc0, !PT ;  /* 0x000000012f2f7812 */ /* 0x000fe400078ec0ff */
[----:B------:R-:W-:Y:S02]  /*0580*/  LOP3.LUT R42, R42, 0x1, RZ, 0xc0, !PT ;  /* 0x000000012a2a7812 */ /* 0x000fe400078ec0ff */
[----:B------:R-:W-:Y:S02]  /*0590*/  LOP3.LUT R36, R36, 0x1, RZ, 0xc0, !PT ;  /* 0x0000000124247812 */ /* 0x000fe400078ec0ff */
[----:B------:R-:W-:-:S02]  /*05a0*/  LOP3.LUT R43, R43, 0x1, RZ, 0xc0, !PT ;  /* 0x000000012b2b7812 */ /* 0x000fc400078ec0ff */
[----:B------:R-:W-:Y:S02]  /*05b0*/  LOP3.LUT R34, R34, 0x1, RZ, 0xc0, !PT ;  /* 0x0000000122227812 */ /* 0x000fe400078ec0ff */
[----:B------:R-:W-:Y:S02]  /*05c0*/  LOP3.LUT R29, R29, 0x1, RZ, 0xc0, !PT ;  /* 0x000000011d1d7812 */ /* 0x000fe400078ec0ff */
[----:B------:R-:W-:-:S07]  /*05d0*/  LOP3.LUT R32, R32, 0x1, RZ, 0xc0, !PT ;  /* 0x0000000120207812 */ /* 0x000fce00078ec0ff */
.L_x_1:
[----:B------:R-:W-:Y:S05]  /*05e0*/  BSYNC.RECONVERGENT B0 ;  /* 0x0000000000007941 */ /* 0x000fea0003800200 */
.L_x_0:
[----:B------:R-:W-:Y:S01]  /*05f0*/  BSSY.RECONVERGENT B0, `(.L_x_2) ;  /* 0x0000019000007945 */ /* 0x000fe20003800200 */
[----:B------:R-:W-:Y:S01]  /*0600*/  @!P5 LOP3.LUT R14, R10, 0x1, RZ, 0xc0, !PT ;  /* 0x000000010a0ed812 */ /* 0x000fe200078ec0ff */
[----:B------:R-:W-:Y:S01]  /*0610*/  IMAD.MOV.U32 R4, RZ, RZ, RZ ;  /* 0x000000ffff047224 */ /* 0x000fe200078e00ff */
[----:B-----5:R-:W-:Y:S01]  /*0620*/  @!P1 LOP3.LUT R28, R12, 0x1, RZ, 0xc0, !PT ;  /* 0x000000010c1c9812 */ /* 0x020fe200078ec0ff */
[----:B------:R-:W-:Y:S01]  /*0630*/  IMAD.MOV.U32 R6, RZ, RZ, RZ ;  /* 0x000000ffff067224 */ /* 0x000fe200078e00ff */
[----:B------:R-:W-:Y:S02]  /*0640*/  CS2R R8, SRZ ;  /* 0x0000000000087805 */ /* 0x000fe4000001ff00 */
[----:B------:R-:W-:Y:S02]  /*0650*/  CS2R R10, SRZ ;  /* 0x00000000000a7805 */ /* 0x000fe4000001ff00 */
[----:B------:R-:W-:Y:S01]  /*0660*/  CS2R R12, SRZ ;  /* 0x00000000000c7805 */ /* 0x000fe2000001ff00 */
[----:B------:R-:W-:Y:S06]  /*0670*/  @P4 BRA `(.L_x_3) ;  /* 0x0000000000404947 */ /* 0x000fec0003800000 */
[C---:B------:R-:W-:Y:S02]  /*0680*/  LOP3.LUT R13, R30.reuse, 0xffff, RZ, 0xc0, !PT ;  /* 0x0000ffff1e0d7812 */ /* 0x040fe400078ec0ff */
[----:B------:R-:W-:Y:S02]  /*0690*/  LOP3.LUT R4, R30, 0x80, RZ, 0xc0, !PT ;  /* 0x000000801e047812 */ /* 0x000fe400078ec0ff */
[--C-:B------:R-:W-:Y:S02]  /*06a0*/  SHF.R.U32.HI R12, RZ, 0x1, R13.reuse ;  /* 0x00000001ff0c7819 */ /* 0x100fe4000001160d */
[--C-:B------:R-:W-:Y:S02]  /*06b0*/  SHF.R.U32.HI R11, RZ, 0x2, R13.reuse ;  /* 0x00000002ff0b7819 */ /* 0x100fe4000001160d */
[--C-:B------:R-:W-:Y:S02]  /*06c0*/  SHF.R.U32.HI R10, RZ, 0x3, R13.reuse ;  /* 0x00000003ff0a7819 */ /* 0x100fe4000001160d */
[----:B------:R-:W-:-:S02]  /*06d0*/  SHF.R.U32.HI R9, RZ, 0x4, R13 ;  /* 0x00000004ff097819 */ /* 0x000fc4000001160d */
[--C-:B------:R-:W-:Y:S02]  /*06e0*/  SHF.R.U32.HI R8, RZ, 0x5, R13.reuse ;  /* 0x00000005ff087819 */ /* 0x100fe4000001160d */
[----:B------:R-:W-:Y:S02]  /*06f0*/  SHF.R.U32.HI R6, RZ, 0x6, R13 ;  /* 0x00000006ff067819 */ /* 0x000fe4000001160d */
[----:B------:R-:W-:Y:S02]  /*0700*/  SHF.R.U32.HI R4, RZ, 0x7, R4 ;  /* 0x00000007ff047819 */ /* 0x000fe40000011604 */
[----:B------:R-:W-:Y:S02]  /*0710*/  LOP3.LUT R13, R13, 0x1, RZ, 0xc0, !PT ;  /* 0x000000010d0d7812 */ /* 0x000fe400078ec0ff */
[----:B------:R-:W-:Y:S02]  /*0720*/  LOP3.LUT R12, R12, 0x1, RZ, 0xc0, !PT ;  /* 0x000000010c0c7812 */ /* 0x000fe400078ec0ff */
[----:B------:R-:W-:-:S02]  /*0730*/  LOP3.LUT R11, R11, 0x1, RZ, 0xc0, !PT ;  /* 0x000000010b0b7812 */ /* 0x000fc400078ec0ff */
[----:B------:R-:W-:Y:S02]  /*0740*/  LOP3.LUT R10, R10, 0x1, RZ, 0xc0, !PT ;  /* 0x000000010a0a7812 */ /* 0x000fe400078ec0ff */
[----:B------:R-:W-:Y:S02]  /*0750*/  LOP3.LUT R9, R9, 0x1, RZ, 0xc0, !PT ;  /* 0x0000000109097812 */ /* 0x000fe400078ec0ff */
[----:B------:R-:W-:Y:S02]  /*0760*/  LOP3.LUT R8, R8, 0x1, RZ, 0xc0, !PT ;  /* 0x0000000108087812 */ /* 0x000fe400078ec0ff */
[----:B------:R-:W-:-:S07]  /*0770*/  LOP3.LUT R6, R6, 0x1, RZ, 0xc0, !PT ;  /* 0x0000000106067812 */ /* 0x000fce00078ec0ff */
.L_x_3:
[----:B------:R-:W-:Y:S05]  /*0780*/  BSYNC.RECONVERGENT B0 ;  /* 0x0000000000007941 */ /* 0x000fea0003800200 */
.L_x_2:
[----:B------:R-:W-:Y:S01]  /*0790*/  BSSY.RECONVERGENT B0, `(.L_x_4) ;  /* 0x0000019000007945 */ /* 0x000fe20003800200 */
[----:B------:R-:W-:Y:S01]  /*07a0*/  IMAD.MOV.U32 R7, RZ, RZ, RZ ;  /* 0x000000ffff077224 */ /* 0x000fe200078e00ff */
[----:B------:R-:W-:Y:S01]  /*07b0*/  CS2R R38, SRZ ;  /* 0x0000000000267805 */ /* 0x000fe2000001ff00 */
[----:B------:R-:W-:Y:S01]  /*07c0*/  IMAD.MOV.U32 R3, RZ, RZ, RZ ;  /* 0x000000ffff037224 */ /* 0x000fe200078e00ff */
[----:B------:R-:W-:Y:S01]  /*07d0*/  PRMT R2, R16, 0x8880, RZ ;  /* 0x0000888010027816 */ /* 0x000fe200000000ff */
[----:B------:R-:W-:Y:S02]  /*07e0*/  IMAD.MOV.U32 R52, RZ, RZ, RZ ;  /* 0x000000ffff347224 */ /* 0x000fe400078e00ff */
[----:B------:R-:W-:Y:S02]  /*07f0*/  IMAD.MOV.U32 R55, RZ, RZ, RZ ;  /* 0x000000ffff377224 */ /* 0x000fe400078e00ff */
[----:B------:R-:W-:Y:S02]  /*0800*/  IMAD.MOV.U32 R18, RZ, RZ, RZ ;  /* 0x000000ffff127224 */ /* 0x000fe400078e00ff */
[----:B------:R-:W-:-:S02]  /*0810*/  IMAD.MOV.U32 R20, RZ, RZ, RZ ;  /* 0x000000ffff147224 */ /* 0x000fc400078e00ff */
[----:B------:R-:W-:Y:S01]  /*0820*/  IMAD.MOV.U32 R30, RZ, RZ, RZ ;  /* 0x000000ffff1e7224 */ /* 0x000fe200078e00ff */
[----:B------:R-:W-:Y:S06]  /*0830*/  @!P3 BRA `(.L_x_5) ;  /* 0x000000000038b947 */ /* 0x000fec0003800000 */
[--C-:B------:R-:W-:Y:S02]  /*0840*/  SHF.R.U32.HI R30, RZ, 0x7, R22.reuse ;  /* 0x00000007ff1e7819 */ /* 0x100fe40000011616 */
[--C-:B------:R-:W-:Y:S02]  /*0850*/  SHF.R.U32.HI R20, RZ, 0xf, R22.reuse ;  /* 0x0000000fff147819 */ /* 0x100fe40000011616 */
[----:B------:R-:W-:Y:S02]  /*0860*/  SHF.R.U32.HI R18, RZ, 0x17, R22 ;  /* 0x00000017ff127819 */ /* 0x000fe40000011616 */
[--C-:B------:R-:W-:Y:S02]  /*0870*/  SHF.R.U32.HI R38, RZ, 0x7, R23.reuse ;  /* 0x00000007ff267819 */ /* 0x100fe40000011617 */
[--C-:B------:R-:W-:Y:S02]  /*0880*/  SHF.R.U32.HI R39, RZ, 0xf, R23.reuse ;  /* 0x0000000fff277819 */ /* 0x100fe40000011617 */
[----:B------:R-:W-:-:S02]  /*0890*/  SHF.R.U32.HI R52, RZ, 0x17, R23 ;  /* 0x00000017ff347819 */ /* 0x000fc40000011617 */
[----:B------:R-:W-:Y:S02]  /*08a0*/  SHF.R.U32.HI R55, RZ, 0x1f, R22 ;  /* 0x0000001fff377819 */ /* 0x000fe40000011616 */
[----:B------:R-:W-:Y:S02]  /*08b0*/  SHF.R.U32.HI R3, RZ, 0x1f, R23 ;  /* 0x0000001fff037819 */ /* 0x000fe40000011617 */
[----:B------:R-:W-:Y:S02]  /*08c0*/  LOP3.LUT R30, R30, 0x1, RZ, 0xc0, !PT ;  /* 0x000000011e1e7812 */ /* 0x000fe400078ec0ff */
[----:B------:R-:W-:Y:S02]  /*08d0*/  LOP3.LUT R20, R20, 0x1, RZ, 0xc0, !PT ;  /* 0x0000000114147812 */ /* 0x000fe400078ec0ff */
[----:B------:R-:W-:Y:S02]  /*08e0*/  LOP3.LUT R18, R18, 0x1, RZ, 0xc0, !PT ;  /* 0x0000000112127812 */ /* 0x000fe400078ec0ff */
[----:B------:R-:W-:-:S02]  /*08f0*/  LOP3.LUT R38, R38, 0x1, RZ, 0xc0, !PT ;  /* 0x0000000126267812 */ /* 0x000fc400078ec0ff */
[----:B------:R-:W-:Y:S02]  /*0900*/  LOP3.LUT R39, R39, 0x1, RZ, 0xc0, !PT ;  /* 0x0000000127277812 */ /* 0x000fe400078ec0ff */
[----:B------:R-:W-:-:S07]  /*0910*/  LOP3.LUT R52, R52, 0x1, RZ, 0xc0, !PT ;  /* 0x0000000134347812 */ /* 0x000fce00078ec0ff */
.L_x_5:
[----:B------:R-:W-:Y:S05]  /*0920*/  BSYNC.RECONVERGENT B0 ;  /* 0x0000000000007941 */ /* 0x000fea0003800200 */
.L_x_4:
[----:B------:R-:W-:Y:S01]  /*0930*/  BSSY.RECONVERGENT B0, `(.L_x_6) ;  /* 0x000001a000007945 */ /* 0x000fe20003800200 */
[----:B------:R-:W-:Y:S01]  /*0940*/  @!P2 LOP3.LUT R7, R21, 0x1, RZ, 0xc0, !PT ;  /* 0x000000011507a812 */ /* 0x000fe200078ec0ff */
[----:B------:R-:W-:Y:S01]  /*0950*/  IMAD.MOV.U32 R5, RZ, RZ, RZ ;  /* 0x000000ffff057224 */ /* 0x000fe200078e00ff */
[----:B------:R-:W-:Y:S01]  /*0960*/  ISETP.GE.AND P2, PT, R2, RZ, PT ;  /* 0x000000ff0200720c */ /* 0x000fe20003f46270 */
[----:B------:R-:W-:Y:S02]  /*0970*/  IMAD.MOV.U32 R2, RZ, RZ, RZ ;  /* 0x000000ffff027224 */ /* 0x000fe400078e00ff */
[----:B------:R-:W-:Y:S02]  /*0980*/  IMAD.MOV.U32 R15, RZ, RZ, RZ ;  /* 0x000000ffff0f7224 */ /* 0x000fe400078e00ff */
[----:B------:R-:W-:Y:S02]  /*0990*/  IMAD.MOV.U32 R51, RZ, RZ, RZ ;  /* 0x000000ffff337224 */ /* 0x000fe400078e00ff */
[----:B------:R-:W-:-:S02]  /*09a0*/  IMAD.MOV.U32 R41, RZ, RZ, RZ ;  /* 0x000000ffff297224 */ /* 0x000fc400078e00ff */
[----:B------:R-:W-:Y:S02]  /*09b0*/  IMAD.MOV.U32 R37, RZ, RZ, RZ ;  /* 0x000000ffff257224 */ /* 0x000fe400078e00ff */
[----:B------:R-:W-:Y:S02]  /*09c0*/  IMAD.MOV.U32 R22, RZ, RZ, RZ ;  /* 0x000000ffff167224 */ /* 0x000fe400078e00ff */
[----:B------:R-:W-:Y:S01]  /*09d0*/  IMAD.MOV.U32 R21, RZ, RZ, RZ ;  /* 0x000000ffff157224 */ /* 0x000fe200078e00ff */
[----:B------:R-:W-:Y:S06]  /*09e0*/  @P0 BRA `(.L_x_7) ;  /* 0x0000000000380947 */ /* 0x000fec0003800000 */
[--C-:B------:R-:W-:Y:S02]  /*09f0*/  SHF.R.U32.HI R22, RZ, 0x8, R24.reuse ;  /* 0x00000008ff167819 */ /* 0x100fe40000011618 */
[--C-:B------:R-:W-:Y:S02]  /*0a00*/  SHF.R.U32.HI R37, RZ, 0x10, R24.reuse ;  /* 0x00000010ff257819 */ /* 0x100fe40000011618 */
[----:B------:R-:W-:Y:S02]  /*0a10*/  SHF.R.U32.HI R41, RZ, 0x18, R24 ;  /* 0x00000018ff297819 */ /* 0x000fe40000011618 */
[--C-:B------:R-:W-:Y:S02]  /*0a20*/  SHF.R.U32.HI R15, RZ, 0x8, R25.reuse ;  /* 0x00000008ff0f7819 */ /* 0x100fe40000011619 */
[--C-:B------:R-:W-:Y:S02]  /*0a30*/  SHF.R.U32.HI R2, RZ, 0x10, R25.reuse ;  /* 0x00000010ff027819 */ /* 0x100fe40000011619 */
[----:B------:R-:W-:-:S02]  /*0a40*/  SHF.R.U32.HI R5, RZ, 0x18, R25 ;  /* 0x00000018ff057819 */ /* 0x000fc40000011619 */
[----:B------:R-:W-:Y:S02]  /*0a50*/  LOP3.LUT R21, R24, 0x1, RZ, 0xc0, !PT ;  /* 0x0000000118157812 */ /* 0x000fe400078ec0ff */
[----:B------:R-:W-:Y:S02]  /*0a60*/  LOP3.LUT R51, R25, 0x1, RZ, 0xc0, !PT ;  /* 0x0000000119337812 */ /* 0x000fe400078ec0ff */
[----:B------:R-:W-:Y:S02]  /*0a70*/  LOP3.LUT R22, R22, 0x1, RZ, 0xc0, !PT ;  /* 0x0000000116167812 */ /* 0x000fe400078ec0ff */
[----:B------:R-:W-:Y:S02]  /*0a80*/  LOP3.LUT R37, R37, 0x1, RZ, 0xc0, !PT ;  /* 0x0000000125257812 */ /* 0x000fe400078ec0ff */
[----:B------:R-:W-:Y:S02]  /*0a90*/  LOP3.LUT R41, R41, 0x1, RZ, 0xc0, !PT ;  /* 0x0000000129297812 */ /* 0x000fe400078ec0ff */
[----:B------:R-:W-:-:S02]  /*0aa0*/  LOP3.LUT R15, R15, 0x1, RZ, 0xc0, !PT ;  /* 0x000000010f0f7812 */ /* 0x000fc400078ec0ff */
[----:B------:R-:W-:Y:S02]  /*0ab0*/  LOP3.LUT R2, R2, 0x1, RZ, 0xc0, !PT ;  /* 0x0000000102027812 */ /* 0x000fe400078ec0ff */
[----:B------:R-:W-:-:S07]  /*0ac0*/  LOP3.LUT R5, R5, 0x1, RZ, 0xc0, !PT ;  /* 0x0000000105057812 */ /* 0x000fce00078ec0ff */
.L_x_7:
[----:B------:R-:W-:Y:S05]  /*0ad0*/  BSYNC.RECONVERGENT B0 ;  /* 0x0000000000007941 */ /* 0x000fea0003800200 */
.L_x_6:
[C---:B------:R-:W-:Y:S02]  /*0ae0*/  LOP3.LUT R31, R16.reuse, 0xffff, RZ, 0xc0, !PT ;  /* 0x0000ffff101f7812 */ /* 0x040fe400078ec0ff */
[C---:B------:R-:W-:Y:S02]  /*0af0*/  SHF.R.U64 R25, R16.reuse, 0x8, R17 ;  /* 0x0000000810197819 */ /* 0x040fe40000001211 */
[----:B------:R-:W-:Y:S02]  /*0b00*/  SHF.R.U32.HI R45, RZ, 0x1, R31 ;  /* 0x00000001ff2d7819 */ /* 0x000fe4000001161f */
[----:B------:R-:W-:Y:S02]  /*0b10*/  SHF.R.U64 R40, R16, 0x9, R17 ;  /* 0x0000000910287819 */ /* 0x000fe40000001211 */
[----:B------:R-:W-:Y:S02]  /*0b20*/  LOP3.LUT P0, RZ, R45, 0x1, RZ, 0xc0, !PT ;  /* 0x000000012dff7812 */ /* 0x000fe4000780c0ff */
[----:B------:R-:W-:-:S02]  /*0b30*/  LOP3.LUT R46, R25, 0x1, RZ, 0xc0, !PT ;  /* 0x00000001192e7812 */ /* 0x000fc400078ec0ff */
[----:B------:R-:W-:Y:S02]  /*0b40*/  LOP3.LUT R35, R40, 0x1, RZ, 0xc0, !PT ;  /* 0x0000000128237812 */ /* 0x000fe400078ec0ff */
[----:B------:R-:W-:Y:S02]  /*0b50*/  LOP3.LUT R45, R45, 0x1, RZ, 0xc0, !PT ;  /* 0x000000012d2d7812 */ /* 0x000fe400078ec0ff */
[----:B------:R-:W-:Y:S02]  /*0b60*/  IADD3 R19, PT, PT, R42, R47, R19 ;  /* 0x0000002f2a137210 */ /* 0x000fe40007ffe013 */
[----:B------:R-:W-:Y:S02]  /*0b70*/  IADD3 R23, PT, PT, R35, R20, R46 ;  /* 0x0000001423177210 */ /* 0x000fe40007ffe02e */
[----:B------:R-:W-:Y:S02]  /*0b80*/  IADD3 R24, PT, PT, R45, R19, R30 ;  /* 0x000000132d187210 */ /* 0x000fe40007ffe01e */
[----:B------:R-:W-:-:S02]  /*0b90*/  SHF.R.U32.HI R26, RZ, 0x2, R31 ;  /* 0x00000002ff1a7819 */ /* 0x000fc4000001161f */
[----:B------:R-:W-:Y:S01]  /*0ba0*/  LOP3.LUT R33, R16, 0x1, RZ, 0xc0, !PT ;  /* 0x0000000110217812 */ /* 0x000fe200078ec0ff */
[----:B------:R-:W-:Y:S01]  /*0bb0*/  IMAD.IADD R24, R24, 0x1, R23 ;  /* 0x0000000118187824 */ /* 0x000fe200078e0217 */
[C---:B------:R-:W-:Y:S02]  /*0bc0*/  LOP3.LUT P5, RZ, R26.reuse, 0x1, RZ, 0xc0, !PT ;  /* 0x000000011aff7812 */ /* 0x040fe400078ac0ff */
[----:B------:R-:W-:Y:S02]  /*0bd0*/  LOP3.LUT R26, R26, 0x1, RZ, 0xc0, !PT ;  /* 0x000000011a1a7812 */ /* 0x000fe400078ec0ff */
[----:B------:R-:W-:Y:S02]  /*0be0*/  IADD3 R47, PT, PT, R36, R42, R47 ;  /* 0x0000002a242f7210 */ /* 0x000fe40007ffe02f */
[----:B------:R-:W-:Y:S02]  /*0bf0*/  IADD3 R49, PT, PT, R43, R36, R42 ;  /* 0x000000242b317210 */ /* 0x000fe40007ffe02a */
[----:B------:R-:W-:-:S02]  /*0c00*/  IADD3 R50, PT, PT, R34, R43, R36 ;  /* 0x0000002b22327210 */ /* 0x000fc40007ffe024 */
[----:B------:R-:W-:Y:S02]  /*0c10*/  IADD3 R57, PT, PT, R29, R34, R43 ;  /* 0x000000221d397210 */ /* 0x000fe40007ffe02b */
[----:B------:R-:W-:Y:S02]  /*0c20*/  IADD3 R42, PT, PT, R32, R29, R34 ;  /* 0x0000001d202a7210 */ /* 0x000fe40007ffe022 */
[----:B------:R-:W-:Y:S02]  /*0c30*/  SHF.R.U32.HI R34, RZ, 0x3, R31 ;  /* 0x00000003ff227819 */ /* 0x000fe4000001161f */
[----:B------:R-:W-:Y:S02]  /*0c40*/  LOP3.LUT R19, R24, 0x3e, RZ, 0xc0, !PT ;  /* 0x0000003e18137812 */ /* 0x000fe400078ec0ff */
[----:B------:R-:W-:Y:S02]  /*0c50*/  IADD3 R47, PT, PT, R26, R47, R33 ;  /* 0x0000002f1a2f7210 */ /* 0x000fe40007ffe021 */
[----:B------:R-:W-:-:S02]  /*0c60*/  SHF.R.U64 R54, R16, 0xa, R17 ;  /* 0x0000000a10367819 */ /* 0x000fc40000001211 */
[----:B------:R-:W-:Y:S02]  /*0c70*/  LOP3.LUT P6, RZ, R16, 0x1, RZ, 0xc0, !PT ;  /* 0x0000000110ff7812 */ /* 0x000fe400078cc0ff */
[C---:B------:R-:W-:Y:S02]  /*0c80*/  LOP3.LUT P4, RZ, R34.reuse, 0x1, RZ, 0xc0, !PT ;  /* 0x0000000122ff7812 */ /* 0x040fe4000788c0ff */
[----:B------:R-:W-:Y:S02]  /*0c90*/  ISETP.NE.AND P1, PT, R19, 0x2, PT ;  /* 0x000000021300780c */ /* 0x000fe40003f25270 */
[----:B------:R-:W-:Y:S02]  /*0ca0*/  LOP3.LUT R34, R34, 0x1, RZ, 0xc0, !PT ;  /* 0x0000000122227812 */ /* 0x000fe400078ec0ff */
[----:B------:R-:W-:Y:S02]  /*0cb0*/  IADD3 R46, PT, PT, R35, R47, R46 ;  /* 0x0000002f232e7210 */ /* 0x000fe40007ffe02e */
[----:B------:R-:W-:-:S02]  /*0cc0*/  LOP3.LUT R19, R54, 0x1, RZ, 0xc0, !PT ;  /* 0x0000000136137812 */ /* 0x000fc400078ec0ff */
[----:B------:R-:W-:Y:S02]  /*0cd0*/  ISETP.NE.AND P3, PT, R24, 0x3, PT ;  /* 0x000000031800780c */ /* 0x000fe40003f65270 */
[----:B------:R-:W-:Y:S01]  /*0ce0*/  SHF.R.U64 R47, R16, 0xb, R17 ;  /* 0x0000000b102f7819 */ /* 0x000fe20000001211 */
[----:B------:R-:W-:Y:S01]  /*0cf0*/  IMAD.IADD R46, R46, 0x1, R19 ;  /* 0x000000012e2e7824 */ /* 0x000fe200078e0213 */
[----:B------:R-:W-:Y:S02]  /*0d00*/  SHF.R.U32.HI R43, RZ, 0x4, R31 ;  /* 0x00000004ff2b7819 */ /* 0x000fe4000001161f */
[----:B------:R-:W-:Y:S02]  /*0d10*/  IADD3 R24, PT, PT, R34, R49, R45 ;  /* 0x0000003122187210 */ /* 0x000fe40007ffe02d */
[----:B------:R-:W-:Y:S02]  /*0d20*/  IADD3 R44, PT, PT, R27, R32, R29 ;  /* 0x000000201b2c7210 */ /* 0x000fe40007ffe01d */
[----:B------:R-:W-:-:S02]  /*0d30*/  IADD3 R48, PT, PT, R28, R27, R32 ;  /* 0x0000001b1c307210 */ /* 0x000fc40007ffe020 */
[----:B------:R-:W-:Y:S02]  /*0d40*/  SEL R36, RZ, 0xffffffff, P3 ;  /* 0xffffffffff247807 */ /* 0x000fe40001800000 */
[----:B------:R-:W-:Y:S02]  /*0d50*/  LOP3.LUT R27, R47, 0x1, RZ, 0xc0, !PT ;  /* 0x000000012f1b7812 */ /* 0x000fe400078ec0ff */
[----:B------:R-:W-:Y:S02]  /*0d60*/  LOP3.LUT P3, RZ, R43, 0x1, RZ, 0xc0, !PT ;  /* 0x000000012bff7812 */ /* 0x000fe4000786c0ff */
[----:B------:R-:W-:Y:S02]  /*0d70*/  IADD3 R24, PT, PT, R19, R24, R35 ;  /* 0x0000001813187210 */ /* 0x000fe40007ffe023 */
[----:B------:R-:W-:Y:S02]  /*0d80*/  LOP3.LUT R43, R43, 0x1, RZ, 0xc0, !PT ;  /* 0x000000012b2b7812 */ /* 0x000fe400078ec0ff */
[----:B------:R-:W-:Y:S01]  /*0d90*/  @P6 SEL R36, RZ, 0xffffffff, P1 ;  /* 0xffffffffff246807 */ /* 0x000fe20000800000 */
[----:B------:R-:W-:Y:S01]  /*0da0*/  IMAD.IADD R24, R24, 0x1, R27 ;  /* 0x0000000118187824 */ /* 0x000fe200078e021b */
[----:B------:R-:W-:-:S02]  /*0db0*/  ISETP.NE.AND P6, PT, R46, 0x3, PT ;  /* 0x000000032e00780c */ /* 0x000fc40003fc5270 */
[----:B------:R-:W-:Y:S02]  /*0dc0*/  LOP3.LUT R46, R46, 0xfffffffe, RZ, 0xc0, !PT ;  /* 0xfffffffe2e2e7812 */ /* 0x000fe400078ec0ff */
[----:B------:R-:W-:Y:S02]  /*0dd0*/  SHF.R.U32.HI R28, RZ, 0x5, R31 ;  /* 0x00000005ff1c7819 */ /* 0x000fe4000001161f */
[----:B------:R-:W-:Y:S02]  /*0de0*/  IADD3 R50, PT, PT, R43, R50, R26 ;  /* 0x000000322b327210 */ /* 0x000fe40007ffe01a */
[----:B------:R-:W-:Y:S02]  /*0df0*/  SEL R49, RZ, 0xffffffff, P6 ;  /* 0xffffffffff317807 */ /* 0x000fe40003000000 */
[----:B------:R-:W-:Y:S02]  /*0e00*/  ISETP.NE.AND P6, PT, R46, 0x2, PT ;  /* 0x000000022e00780c */ /* 0x000fe40003fc5270 */
[----:B------:R-:W-:-:S02]  /*0e10*/  LOP3.LUT P1, RZ, R28, 0x1, RZ, 0xc0, !PT ;  /* 0x000000011cff7812 */ /* 0x000fc4000782c0ff */
[----:B------:R-:W-:Y:S02]  /*0e20*/  IADD3 R29, PT, PT, R27, R50, R19 ;  /* 0x000000321b1d7210 */ /* 0x000fe40007ffe013 */
[----:B------:R-:W-:Y:S02]  /*0e30*/  SHF.R.U64 R53, R16, 0xc, R17 ;  /* 0x0000000c10357819 */ /* 0x000fe40000001211 */
[----:B------:R-:W-:Y:S02]  /*0e40*/  LOP3.LUT R28, R28, 0x1, RZ, 0xc0, !PT ;  /* 0x000000011c1c7812 */ /* 0x000fe400078ec0ff */
[C---:B------:R-:W-:Y:S02]  /*0e50*/  LOP3.LUT R19, R24.reuse, 0xfffffffe, RZ, 0xc0, !PT ;  /* 0xfffffffe18137812 */ /* 0x040fe400078ec0ff */
[----:B------:R-:W-:Y:S02]  /*0e60*/  @P0 SEL R49, RZ, 0xffffffff, P6 ;  /* 0xffffffffff310807 */ /* 0x000fe40003000000 */
[----:B------:R-:W-:-:S02]  /*0e70*/  ISETP.NE.AND P0, PT, R24, 0x3, PT ;  /* 0x000000031800780c */ /* 0x000fc40003f05270 */
[----:B------:R-:W-:Y:S02]  /*0e80*/  LOP3.LUT R32, R53, 0x1, RZ, 0xc0, !PT ;  /* 0x0000000135207812 */ /* 0x000fe400078ec0ff */
[----:B------:R-:W-:Y:S02]  /*0e90*/  IADD3 R57, PT, PT, R28, R57, R34 ;  /* 0x000000391c397210 */ /* 0x000fe40007ffe022 */
[----:B------:R-:W-:Y:S01]  /*0ea0*/  ISETP.NE.AND P6, PT, R19, 0x2, PT ;  /* 0x000000021300780c */ /* 0x000fe20003fc5270 */
[----:B------:R-:W-:Y:S01]  /*0eb0*/  IMAD.IADD R29, R29, 0x1, R32 ;  /* 0x000000011d1d7824 */ /* 0x000fe200078e0220 */
[----:B------:R-:W-:Y:S02]  /*0ec0*/  LOP3.LUT R19, R16, 0x1, RZ, 0xc0, !PT ;  /* 0x0000000110137812 */ /* 0x000fe400078ec0ff */
[----:B------:R-:W-:Y:S02]  /*0ed0*/  SEL R56, RZ, 0xffffffff, P0 ;  /* 0xffffffffff387807 */ /* 0x000fe40000000000 */
[----:B------:R-:W-:-:S02]  /*0ee0*/  IADD3 R50, PT, PT, R32, R57, R27 ;  /* 0x0000003920327210 */ /* 0x000fc40007ffe01b */
[C---:B------:R-:W-:Y:S02]  /*0ef0*/  LOP3.LUT P0, RZ, R54.reuse, 0x1, RZ, 0xc0, !PT ;  /* 0x0000000136ff7812 */ /* 0x040fe4000780c0ff */
[----:B------:R-:W-:Y:S02]  /*0f00*/  LOP3.LUT R24, R54, 0x1, RZ, 0xc0, !PT ;  /* 0x0000000136187812 */ /* 0x000fe400078ec0ff */
[C-C-:B------:R-:W-:Y:S02]  /*0f10*/  SHF.R.U64 R57, R16.reuse, 0x10, R17.reuse ;  /* 0x0000001010397819 */ /* 0x140fe40000001211 */
[----:B------:R-:W-:Y:S02]  /*0f20*/  SHF.R.U64 R62, R16, 0x11, R17 ;  /* 0x00000011103e7819 */ /* 0x000fe40000001211 */
[----:B------:R-:W-:Y:S02]  /*0f30*/  LOP3.LUT R25, R25, 0x1, RZ, 0xc0, !PT ;  /* 0x0000000119197812 */ /* 0x000fe400078ec0ff */
[----:B------:R-:W-:-:S02]  /*0f40*/  IADD3 R54, PT, PT, R26, R45, R19 ;  /* 0x0000002d1a367210 */ /* 0x000fc40007ffe013 */
[----:B------:R-:W-:Y:S02]  /*0f50*/  SHF.R.U64 R46, R16, 0xd, R17 ;  /* 0x0000000d102e7819 */ /* 0x000fe40000001211 */
[----:B------:R-:W-:Y:S02]  /*0f60*/  LOP3.LUT R19, R57, 0x1, RZ, 0xc0, !PT ;  /* 0x0000000139137812 */ /* 0x000fe400078ec0ff */
[----:B------:R-:W-:Y:S02]  /*0f70*/  LOP3.LUT R27, R62, 0x1, RZ, 0xc0, !PT ;  /* 0x000000013e1b7812 */ /* 0x000fe400078ec0ff */
[----:B------:R-:W-:Y:S02]  /*0f80*/  IADD3 R54, PT, PT, R24, R54, R25 ;  /* 0x0000003618367210 */ /* 0x000fe40007ffe019 */
[----:B------:R-:W-:Y:S02]  /*0f90*/  LOP3.LUT R61, R46, 0x1, RZ, 0xc0, !PT ;  /* 0x000000012e3d7812 */ /* 0x000fe400078ec0ff */
[----:B------:R-:W-:-:S02]  /*0fa0*/  SHF.R.U64 R59, R16, 0x12, R17 ;  /* 0x00000012103b7819 */ /* 0x000fc40000001211 */
[----:B------:R-:W-:Y:S01]  /*0fb0*/  IADD3 R54, PT, PT, R27, R54, R19 ;  /* 0x000000361b367210 */ /* 0x000fe20007ffe013 */
[----:B------:R-:W-:Y:S01]  /*0fc0*/  IMAD.IADD R50, R50, 0x1, R61 ;  /* 0x0000000132327824 */ /* 0x000fe200078e023d */
[----:B------:R-:W-:Y:S02]  /*0fd0*/  @P5 SEL R56, RZ, 0xffffffff, P6 ;  /* 0xffffffffff385807 */ /* 0x000fe40003000000 */
[C---:B------:R-:W-:Y:S02]  /*0fe0*/  ISETP.NE.AND P6, PT, R29.reuse, 0x3, PT ;  /* 0x000000031d00780c */ /* 0x040fe40003fc5270 */
[----:B------:R-:W-:Y:S02]  /*0ff0*/  LOP3.LUT R29, R29, 0xfffffffe, RZ, 0xc0, !PT ;  /* 0xfffffffe1d1d7812 */ /* 0x000fe400078ec0ff */
[----:B------:R-:W-:Y:S02]  /*1000*/  LOP3.LUT R63, R59, 0x1, RZ, 0xc0, !PT ;  /* 0x000000013b3f7812 */ /* 0x000fe400078ec0ff */
[----:B------:R-:W-:-:S02]  /*1010*/  LOP3.LUT R58, R54, 0xff, RZ, 0xc0, !PT ;  /* 0x000000ff363a7812 */ /* 0x000fc400078ec0ff */
[----:B------:R-:W-:Y:S02]  /*1020*/  SEL R54, RZ, 0xffffffff, P6 ;  /* 0xffffffffff367807 */ /* 0x000fe40003000000 */
[----:B------:R-:W-:Y:S01]  /*1030*/  ISETP.NE.AND P5, PT, R29, 0x2, PT ;  /* 0x000000021d00780c */ /* 0x000fe20003fa5270 */
[----:B------:R-:W-:Y:S01]  /*1040*/  IMAD.IADD R58, R58, 0x1, R63 ;  /* 0x000000013a3a7824 */ /* 0x000fe200078e023f */
[C---:B------:R-:W-:Y:S02]  /*1050*/  ISETP.NE.AND P6, PT, R50.reuse, 0x3, PT ;  /* 0x000000033200780c */ /* 0x040fe40003fc5270 */
[----:B------:R-:W-:Y:S02]  /*1060*/  LOP3.LUT R50, R50, 0xfffffffe, RZ, 0xc0, !PT ;  /* 0xfffffffe32327812 */ /* 0x000fe400078ec0ff */
[----:B------:R-:W-:Y:S02]  /*1070*/  SHF.R.U32.HI R29, RZ, 0x6, R31 ;  /* 0x00000006ff1d7819 */ /* 0x000fe4000001161f */
[----:B------:R-:W-:-:S02]  /*1080*/  @P4 SEL R54, RZ, 0xffffffff, P5 ;  /* 0xffffffffff364807 */ /* 0x000fc40002800000 */
[----:B------:R-:W-:Y:S02]  /*1090*/  ISETP.NE.AND P5, PT, R50, 0x2, PT ;  /* 0x000000023200780c */ /* 0x000fe40003fa5270 */
[----:B------:R-:W-:Y:S02]  /*10a0*/  SEL R50, RZ, 0xffffffff, P6 ;  /* 0xffffffffff327807 */ /* 0x000fe40003000000 */
[C---:B------:R-:W-:Y:S02]  /*10b0*/  ISETP.NE.AND P6, PT, R58.reuse, 0x3, PT ;  /* 0x000000033a00780c */ /* 0x040fe40003fc5270 */
[C---:B------:R-:W-:Y:S02]  /*10c0*/  LOP3.LUT P4, RZ, R29.reuse, 0x1, RZ, 0xc0, !PT ;  /* 0x000000011dff7812 */ /* 0x040fe4000788c0ff */
[----:B------:R-:W-:Y:S02]  /*10d0*/  LOP3.LUT R58, R58, 0xfe, RZ, 0xc0, !PT ;  /* 0x000000fe3a3a7812 */ /* 0x000fe400078ec0ff */
[----:B------:R-:W-:-:S02]  /*10e0*/  LOP3.LUT R29, R29, 0x1, RZ, 0xc0, !PT ;  /* 0x000000011d1d7812 */ /* 0x000fc400078ec0ff */
[----:B------:R-:W-:Y:S02]  /*10f0*/  @P3 SEL R50, RZ, 0xffffffff, P5 ;  /* 0xffffffffff323807 */ /* 0x000fe40002800000 */
[----:B------:R-:W-:Y:S02]  /*1100*/  LOP3.LUT R31, R16, 0x80, RZ, 0xc0, !PT ;  /* 0x00000080101f7812 */ /* 0x000fe400078ec0ff */
[----:B------:R-:W-:Y:S02]  /*1110*/  ISETP.NE.AND P3, PT, R58, 0x2, PT ;  /* 0x000000023a00780c */ /* 0x000fe40003f65270 */
[----:B------:R-:W-:Y:S02]  /*1120*/  IADD3 R58, PT, PT, R29, R42, R43 ;  /* 0x0000002a1d3a7210 */ /* 0x000fe40007ffe02b */
[----:B------:R-:W-:Y:S02]  /*1130*/  SHF.R.U64 R42, R16, 0xe, R17 ;  /* 0x0000000e102a7819 */ /* 0x000fe40000001211 */
[----:B------:R-:W-:-:S02]  /*1140*/  SHF.R.U32.HI R31, RZ, 0x7, R31 ;  /* 0x00000007ff1f7819 */ /* 0x000fc4000001161f */
[----:B------:R-:W-:Y:S02]  /*1150*/  IADD3 R63, PT, PT, R61, R58, R32 ;  /* 0x0000003a3d3f7210 */ /* 0x000fe40007ffe020 */
[----:B------:R-:W-:Y:S02]  /*1160*/  LOP3.LUT R32, R42, 0x1, RZ, 0xc0, !PT ;  /* 0x000000012a207812 */ /* 0x000fe400078ec0ff */
[----:B------:R-:W-:Y:S02]  /*1170*/  IADD3 R44, PT, PT, R31, R44, R28 ;  /* 0x0000002c1f2c7210 */ /* 0x000fe40007ffe01c */
[----:B------:R-:W-:Y:S01]  /*1180*/  IADD3 R64, PT, PT, R45, R30, R33 ;  /* 0x0000001e2d407210 */ /* 0x000fe20007ffe021 */
[----:B------:R-:W-:Y:S01]  /*1190*/  IMAD.IADD R63, R63, 0x1, R32 ;  /* 0x000000013f3f7824 */ /* 0x000fe200078e0220 */
[----:B------:R-:W-:Y:S02]  /*11a0*/  IADD3 R61, PT, PT, R32, R44, R61 ;  /* 0x0000002c203d7210 */ /* 0x000fe40007ffe03d */
[----:B------:R-:W-:-:S02]  /*11b0*/  SHF.R.U64 R44, R16, 0xf, R17 ;  /* 0x0000000f102c7819 */ /* 0x000fc40000001211 */
[C---:B------:R-:W-:Y:S02]  /*11c0*/  ISETP.NE.AND P5, PT, R63.reuse, 0x3, PT ;  /* 0x000000033f00780c */ /* 0x040fe40003fa5270 */
[----:B------:R-:W-:Y:S02]  /*11d0*/  LOP3.LUT R30, R44, 0x1, RZ, 0xc0, !PT ;  /* 0x000000012c1e7812 */ /* 0x000fe400078ec0ff */
[----:B------:R-:W-:Y:S02]  /*11e0*/  LOP3.LUT R63, R63, 0xfffffffe, RZ, 0xc0, !PT ;  /* 0xfffffffe3f3f7812 */ /* 0x000fe400078ec0ff */
[----:B------:R-:W-:Y:S01]  /*11f0*/  IADD3 R33, PT, PT, R21, R48, R29 ;  /* 0x0000003015217210 */ /* 0x000fe20007ffe01d */
[----:B------:R-:W-:Y:S01]  /*1200*/  IMAD.IADD R61, R61, 0x1, R30 ;  /* 0x000000013d3d7824 */ /* 0x000fe200078e021e */
[----:B------:R-:W-:Y:S02]  /*1210*/  SEL R58, RZ, 0xffffffff, P5 ;  /* 0xffffffffff3a7807 */ /* 0x000fe40002800000 */
[----:B------:R-:W-:-:S02]  /*1220*/  ISETP.NE.AND P5, PT, R63, 0x2, PT ;  /* 0x000000023f00780c */ /* 0x000fc40003fa5270 */
[----:B------:R-:W-:Y:S02]  /*1230*/  IADD3 R33, PT, PT, R30, R33, R32 ;  /* 0x000000211e217210 */ /* 0x000fe40007ffe020 */
[----:B------:R-:W-:Y:S02]  /*1240*/  @P1 SEL R58, RZ, 0xffffffff, P5 ;  /* 0xffffffffff3a1807 */ /* 0x000fe40002800000 */
[----:B------:R-:W-:Y:S01]  /*1250*/  ISETP.NE.AND P1, PT, R61, 0x3, PT ;  /* 0x000000033d00780c */ /* 0x000fe20003f25270 */
[----:B------:R-:W-:Y:S01]  /*1260*/  IMAD.IADD R33, R33, 0x1, R22 ;  /* 0x0000000121217824 */ /* 0x000fe200078e0216 */
[----:B------:R-:W-:Y:S02]  /*1270*/  LOP3.LUT R61, R61, 0xfffffffe, RZ, 0xc0, !PT ;  /* 0xfffffffe3d3d7812 */ /* 0x000fe400078ec0ff */
[----:B------:R-:W-:Y:S02]  /*1280*/  SEL R48, RZ, 0xffffffff, P1 ;  /* 0xffffffffff307807 */ /* 0x000fe40000800000 */
[----:B------:R-:W-:-:S02]  /*1290*/  ISETP.NE.AND P5, PT, R61, 0x2, PT ;  /* 0x000000023d00780c */ /* 0x000fc40003fa5270 */
[C---:B------:R-:W-:Y:S02]  /*12a0*/  LOP3.LUT R30, R33.reuse, 0xfffffffe, RZ, 0xc0, !PT ;  /* 0xfffffffe211e7812 */ /* 0x040fe400078ec0ff */
[----:B------:R-:W-:Y:S02]  /*12b0*/  ISETP.NE.AND P1, PT, R33, 0x3, PT ;  /* 0x000000032100780c */ /* 0x000fe40003f25270 */
[----:B------:R-:W-:Y:S02]  /*12c0*/  @P4 SEL R48, RZ, 0xffffffff, P5 ;  /* 0xffffffffff304807 */ /* 0x000fe40002800000 */
[----:B------:R-:W-:Y:S02]  /*12d0*/  ISETP.NE.AND P5, PT, R30, 0x2, PT ;  /* 0x000000021e00780c */ /* 0x000fe40003fa5270 */
[----:B------:R-:W-:Y:S02]  /*12e0*/  LOP3.LUT P4, RZ, R40, 0x1, RZ, 0xc0, !PT ;  /* 0x0000000128ff7812 */ /* 0x000fe4000788c0ff */
[----:B------:R-:W-:-:S02]  /*12f0*/  SHF.R.U64 R30, R16, 0x8, R17 ;  /* 0x00000008101e7819 */ /* 0x000fc40000001211 */
[----:B------:R-:W-:Y:S02]  /*1300*/  LOP3.LUT R40, R40, 0x1, RZ, 0xc0, !PT ;  /* 0x0000000128287812 */ /* 0x000fe400078ec0ff */
[----:B------:R-:W-:Y:S02]  /*1310*/  SEL R60, RZ, 0xffffffff, P1 ;  /* 0xffffffffff3c7807 */ /* 0x000fe40000800000 */
[----:B------:R-:W-:Y:S02]  /*1320*/  LOP3.LUT R33, R47, 0x1, RZ, 0xc0, !PT ;  /* 0x000000012f217812 */ /* 0x000fe400078ec0ff */
[----:B------:R-:W-:Y:S02]  /*1330*/  IADD3 R45, PT, PT, R34, R26, R45 ;  /* 0x0000001a222d7210 */ /* 0x000fe40007ffe02d */
[----:B------:R-:W-:Y:S02]  /*1340*/  @!P2 SEL R60, RZ, 0xffffffff, P5 ;  /* 0xffffffffff3ca807 */ /* 0x000fe40002800000 */
[----:B------:R-:W-:-:S02]  /*1350*/  IADD3 R35, PT, PT, R35, R64, R20 ;  /* 0x0000004023237210 */ /* 0x000fc40007ffe014 */
[C---:B------:R-:W-:Y:S02]  /*1360*/  LOP3.LUT P5, RZ, R57.reuse, 0x1, RZ, 0xc0, !PT ;  /* 0x0000000139ff7812 */ /* 0x040fe400078ac0ff */
[----:B------:R-:W-:Y:S02]  /*1370*/  LOP3.LUT R20, R57, 0x1, RZ, 0xc0, !PT ;  /* 0x0000000139147812 */ /* 0x000fe400078ec0ff */
[----:B------:R-:W-:Y:S02]  /*1380*/  LOP3.LUT P2, RZ, R30, 0x1, RZ, 0xc0, !PT ;  /* 0x000000011eff7812 */ /* 0x000fe4000784c0ff */
[----:B------:R-:W-:Y:S02]  /*1390*/  LOP3.LUT R57, R62, 0x1, RZ, 0xc0, !PT ;  /* 0x000000013e397812 */ /* 0x000fe400078ec0ff */
[----:B------:R-:W-:Y:S02]  /*13a0*/  LOP3.LUT R30, R59, 0x1, RZ, 0xc0, !PT ;  /* 0x000000013b1e7812 */ /* 0x000fe400078ec0ff */
[----:B------:R-:W-:-:S02]  /*13b0*/  IADD3 R45, PT, PT, R33, R45, R40 ;  /* 0x0000002d212d7210 */ /* 0x000fc40007ffe028 */
[----:B------:R-:W-:Y:S02]  /*13c0*/  IADD3 R20, PT, PT, R57, R18, R20 ;  /* 0x0000001239147210 */ /* 0x000fe40007ffe014 */
[----:B------:R-:W-:Y:S02]  /*13d0*/  IADD3 R45, PT, PT, R30, R45, R27 ;  /* 0x0000002d1e2d7210 */ /* 0x000fe40007ffe01b */
[----:B------:R-:W-:Y:S01]  /*13e0*/  SHF.R.U64 R61, R16, 0x13, R17 ;  /* 0x00000013103d7819 */ /* 0x000fe20000001211 */
[----:B------:R-:W-:Y:S01]  /*13f0*/  IMAD.IADD R35, R35, 0x1, R20 ;  /* 0x0000000123237824 */ /* 0x000fe200078e0214 */
[----:B------:R-:W-:Y:S02]  /*1400*/  LOP3.LUT R45, R45, 0xff, RZ, 0xc0, !PT ;  /* 0x000000ff2d2d7812 */ /* 0x000fe400078ec0ff */
[----:B------:R-:W-:Y:S02]  /*1410*/  LOP3.LUT R64, R61, 0x1, RZ, 0xc0, !PT ;  /* 0x000000013d407812 */ /* 0x000fe400078ec0ff */
[----:B------:R-:W-:-:S02]  /*1420*/  LOP3.LUT P1, RZ, R47, 0x1, RZ, 0xc0, !PT ;  /* 0x000000012fff7812 */ /* 0x000fc4000782c0ff */
[----:B------:R-:W-:Y:S01]  /*1430*/  SEL R47, RZ, 0xffffffff, P6 ;  /* 0xffffffffff2f7807 */ /* 0x000fe20003000000 */
[----:B------:R-:W-:Y:S01]  /*1440*/  IMAD.IADD R64, R45, 0x1, R64 ;  /* 0x000000012d407824 */ /* 0x000fe200078e0240 */
[C---:B------:R-:W-:Y:S02]  /*1450*/  ISETP.NE.AND P6, PT, R35.reuse, 0x3, PT ;  /* 0x000000032300780c */ /* 0x040fe40003fc5270 */
[----:B------:R-:W-:Y:S02]  /*1460*/  LOP3.LUT R35, R35, 0x3e, RZ, 0xc0, !PT ;  /* 0x0000003e23237812 */ /* 0x000fe400078ec0ff */
[----:B------:R-:W-:Y:S02]  /*1470*/  @P4 SEL R47, RZ, 0xffffffff, P3 ;  /* 0xffffffffff2f4807 */ /* 0x000fe40001800000 */
[----:B------:R-:W-:Y:S02]  /*1480*/  SEL R45, RZ, 0xffffffff, P6 ;  /* 0xffffffffff2d7807 */ /* 0x000fe40003000000 */
[----:B------:R-:W-:-:S02]  /*1490*/  ISETP.NE.AND P4, PT, R35, 0x2, PT ;  /* 0x000000022300780c */ /* 0x000fc40003f85270 */
[C---:B------:R-:W-:Y:S02]  /*14a0*/  ISETP.NE.AND P6, PT, R64.reuse, 0x3, PT ;  /* 0x000000034000780c */ /* 0x040fe40003fc5270 */
[----:B------:R-:W-:Y:S02]  /*14b0*/  LOP3.LUT R64, R64, 0xfe, RZ, 0xc0, !PT ;  /* 0x000000fe40407812 */ /* 0x000fe400078ec0ff */
[----:B------:R-:W-:Y:S02]  /*14c0*/  LOP3.LUT R47, R47, 0x1, RZ, 0xc0, !PT ;  /* 0x000000012f2f7812 */ /* 0x000fe400078ec0ff */
[----:B------:R-:W-:Y:S02]  /*14d0*/  @P2 SEL R45, RZ, 0xffffffff, P4 ;  /* 0xffffffffff2d2807 */ /* 0x000fe40002000000 */
[----:B------:R-:W-:Y:S02]  /*14e0*/  ISETP.NE.AND P4, PT, R64, 0x2, PT ;  /* 0x000000024000780c */ /* 0x000fe40003f85270 */
[----:B------:R-:W-:-:S02]  /*14f0*/  ISETP.NE.U32.AND P2, PT, R47, 0x1, PT ;  /* 0x000000012f00780c */ /* 0x000fc40003f45070 */
[----:B------:R-:W-:Y:S02]  /*1500*/  LOP3.LUT R49, R49, 0x1, RZ, 0xc0, !PT ;  /* 0x0000000131317812 */ /* 0x000fe400078ec0ff */
[----:B------:R-:W-:Y:S02]  /*1510*/  SEL R47, RZ, 0xffffffff, P6 ;  /* 0xffffffffff2f7807 */ /* 0x000fe40003000000 */
[----:B------:R-:W-:Y:S02]  /*1520*/  LOP3.LUT R56, R56, 0x1, RZ, 0xc0, !PT ;  /* 0x0000000138387812 */ /* 0x000fe400078ec0ff */
[----:B------:R-:W-:Y:S02]  /*1530*/  @P0 SEL R47, RZ, 0xffffffff, P4 ;  /* 0xffffffffff2f0807 */ /* 0x000fe40002000000 */
[----:B------:R-:W-:Y:S02]  /*1540*/  LOP3.LUT P4, RZ, R53, 0x1, RZ, 0xc0, !PT ;  /* 0x0000000135ff7812 */ /* 0x000fe4000788c0ff */
[----:B------:R-:W-:-:S02]  /*1550*/  ISETP.NE.U32.AND P6, PT, R49, 0x1, PT ;  /* 0x000000013100780c */ /* 0x000fc40003fc5070 */
[----:B------:R-:W-:Y:S02]  /*1560*/  LOP3.LUT R53, R53, 0x1, RZ, 0xc0, !PT ;  /* 0x0000000135357812 */ /* 0x000fe400078ec0ff */
[----:B------:R-:W-:Y:S02]  /*1570*/  IADD3 R26, PT, PT, R43, R34, R26 ;  /* 0x000000222b1a7210 */ /* 0x000fe40007ffe01a */
[----:B------:R-:W-:Y:S02]  /*1580*/  LOP3.LUT R54, R54, 0x1, RZ, 0xc0, !PT ;  /* 0x0000000136367812 */ /* 0x000fe400078ec0ff */
[----:B------:R-:W-:Y:S02]  /*1590*/  ISETP.NE.U32.AND P0, PT, R56, 0x1, PT ;  /* 0x000000013800780c */ /* 0x000fe40003f05070 */
[----:B------:R-:W-:Y:S02]  /*15a0*/  LOP3.LUT R50, R50, 0x1, RZ, 0xc0, !PT ;  /* 0x0000000132327812 */ /* 0x000fe400078ec0ff */
[----:B------:R-:W-:-:S02]  /*15b0*/  SEL R65, RZ, 0x2, P6 ;  /* 0x00000002ff417807 */ /* 0x000fc40003000000 */
[----:B------:R-:W-:Y:S02]  /*15c0*/  LOP3.LUT R35, R61, 0x1, RZ, 0xc0, !PT ;  /* 0x000000013d237812 */ /* 0x000fe400078ec0ff */
[----:B------:R-:W-:Y:S02]  /*15d0*/  IADD3 R26, PT, PT, R53, R26, R24 ;  /* 0x0000001a351a7210 */ /* 0x000fe40007ffe018 */
[----:B------:R-:W-:Y:S02]  /*15e0*/  ISETP.NE.U32.AND P6, PT, R54, 0x1, PT ;  /* 0x000000013600780c */ /* 0x000fe40003fc5070 */
[----:B------:R-:W-:Y:S02]  /*15f0*/  SEL R54, RZ, 0x4, P0 ;  /* 0x00000004ff367807 */ /* 0x000fe40000000000 */
[----:B------:R-:W-:Y:S02]  /*1600*/  ISETP.NE.U32.AND P0, PT, R50, 0x1, PT ;  /* 0x000000013200780c */ /* 0x000fe40003f05070 */
[----:B------:R-:W-:-:S02]  /*1610*/  IADD3 R26, PT, PT, R35, R26, R30 ;  /* 0x0000001a231a7210 */ /* 0x000fc40007ffe01e */
[----:B------:R-:W-:Y:S02]  /*1620*/  SHF.R.U64 R50, R16, 0x14, R17 ;  /* 0x0000001410327819 */ /* 0x000fe40000001211 */
[----:B------:R-:W-:Y:S02]  /*1630*/  LOP3.LUT R58, R58, 0x1, RZ, 0xc0, !PT ;  /* 0x000000013a3a7812 */ /* 0x000fe400078ec0ff */
[----:B------:R-:W-:Y:S02]  /*1640*/  LOP3.LUT R36, R36, 0x1, RZ, 0xc0, !PT ;  /* 0x0000000124247812 */ /* 0x000fe400078ec0ff */
[----:B------:R-:W-:Y:S02]  /*1650*/  LOP3.LUT R26, R26, 0xff, RZ, 0xc0, !PT ;  /* 0x000000ff1a1a7812 */ /* 0x000fe400078ec0ff */
[----:B------:R-:W-:Y:S02]  /*1660*/  LOP3.LUT R49, R50, 0x1, RZ, 0xc0, !PT ;  /* 0x0000000132317812 */ /* 0x000fe400078ec0ff */
[----:B------:R-:W-:-:S02]  /*1670*/  SEL R63, RZ, 0x8, P6 ;  /* 0x00000008ff3f7807 */ /* 0x000fc40003000000 */
[----:B------:R-:W-:Y:S01]  /*1680*/  LOP3.LUT R48, R48, 0x1, RZ, 0xc0, !PT ;  /* 0x0000000130307812 */ /* 0x000fe200078ec0ff */
[----:B------:R-:W-:Y:S01]  /*1690*/  IMAD.IADD R26, R26, 0x1, R49 ;  /* 0x000000011a1a7824 */ /* 0x000fe200078e0231 */
[----:B------:R-:W-:Y:S02]  /*16a0*/  ISETP.NE.U32.AND P6, PT, R58, 0x1, PT ;  /* 0x000000013a00780c */ /* 0x000fe40003fc5070 */
[----:B------:R-:W-:Y:S02]  /*16b0*/  LOP3.LUT R36, R54, R65, R36, 0xfe, !PT ;  /* 0x0000004136247212 */ /* 0x000fe400078efe24 */
[----:B------:R-:W-:Y:S02]  /*16c0*/  LOP3.LUT R60, R60, 0x1, RZ, 0xc0, !PT ;  /* 0x000000013c3c7812 */ /* 0x000fe400078ec0ff */
[----:B------:R-:W-:Y:S02]  /*16d0*/  SEL R54, RZ, 0x10, P0 ;  /* 0x00000010ff367807 */ /* 0x000fe40000000000 */
[----:B------:R-:W-:-:S02]  /*16e0*/  ISETP.NE.U32.AND P0, PT, R48, 0x1, PT ;  /* 0x000000013000780c */ /* 0x000fc40003f05070 */
[----:B------:R-:W-:Y:S02]  /*16f0*/  SEL R49, RZ, 0x20, P6 ;  /* 0x00000020ff317807 */ /* 0x000fe40003000000 */
[----:B------:R-:W-:Y:S02]  /*1700*/  ISETP.NE.U32.AND P6, PT, R60, 0x1, PT ;  /* 0x000000013c00780c */ /* 0x000fe40003fc5070 */
[----:B------:R-:W-:Y:S02]  /*1710*/  LOP3.LUT R54, R54, R63, R36, 0xfe, !PT ;  /* 0x0000003f36367212 */ /* 0x000fe400078efe24 */
[----:B------:R-:W-:Y:S02]  /*1720*/  LOP3.LUT R45, R45, 0x1, RZ, 0xc0, !PT ;  /* 0x000000012d2d7812 */ /* 0x000fe400078ec0ff */
[----:B------:R-:W-:Y:S02]  /*1730*/  SEL R36, RZ, 0x40, P0 ;  /* 0x00000040ff247807 */ /* 0x000fe40000000000 */
[----:B------:R-:W-:-:S02]  /*1740*/  LOP3.LUT P0, RZ, R46, 0x1, RZ, 0xc0, !PT ;  /* 0x000000012eff7812 */ /* 0x000fc4000780c0ff */
[----:B------:R-:W-:Y:S02]  /*1750*/  LOP3.LUT R46, R46, 0x1, RZ, 0xc0, !PT ;  /* 0x000000012e2e7812 */ /* 0x000fe400078ec0ff */
[----:B------:R-:W-:Y:S02]  /*1760*/  IADD3 R34, PT, PT, R28, R43, R34 ;  /* 0x0000002b1c227210 */ /* 0x000fe40007ffe022 */
[----:B------:R-:W-:Y:S02]  /*1770*/  SEL R48, RZ, 0x80, P6 ;  /* 0x00000080ff307807 */ /* 0x000fe40003000000 */
[----:B------:R-:W-:Y:S02]  /*1780*/  ISETP.NE.U32.AND P6, PT, R45, 0x1, PT ;  /* 0x000000012d00780c */ /* 0x000fe40003fc5070 */
[----:B------:R-:W-:Y:S02]  /*1790*/  LOP3.LUT R47, R47, 0x1, RZ, 0xc0, !PT ;  /* 0x000000012f2f7812 */ /* 0x000fe400078ec0ff */
[----:B------:R-:W-:-:S02]  /*17a0*/  LOP3.LUT R45, R36, R49, R54, 0xfe, !PT ;  /* 0x00000031242d7212 */ /* 0x000fc400078efe36 */
[----:B------:R-:W-:Y:S02]  /*17b0*/  LOP3.LUT R36, R50, 0x1, RZ, 0xc0, !PT ;  /* 0x0000000132247812 */ /* 0x000fe400078ec0ff */
[----:B------:R-:W-:Y:S02]  /*17c0*/  IADD3 R34, PT, PT, R46, R34, R33 ;  /* 0x000000222e227210 */ /* 0x000fe40007ffe021 */
[----:B------:R-:W-:Y:S02]  /*17d0*/  SEL R49, RZ, 0x100, P6 ;  /* 0x00000100ff317807 */ /* 0x000fe40003000000 */
[----:B------:R-:W-:Y:S02]  /*17e0*/  ISETP.NE.U32.AND P6, PT, R47, 0x1, PT ;  /* 0x000000012f00780c */ /* 0x000fe40003fc5070 */
[----:B------:R-:W-:Y:S02]  /*17f0*/  LOP3.LUT R54, R26, 0xfe, RZ, 0xc0, !PT ;  /* 0x000000fe1a367812 */ /* 0x000fe400078ec0ff */
[----:B------:R-:W-:-:S02]  /*1800*/  SEL R47, RZ, 0x200, P2 ;  /* 0x00000200ff2f7807 */ /* 0x000fc40001000000 */
[----:B------:R-:W-:Y:S02]  /*1810*/  SHF.R.U64 R56, R16, 0x15, R17 ;  /* 0x0000001510387819 */ /* 0x000fe40000001211 */
[----:B------:R-:W-:Y:S02]  /*1820*/  IADD3 R34, PT, PT, R36, R34, R35 ;  /* 0x0000002224227210 */ /* 0x000fe40007ffe023 */
[----:B------:R-:W-:Y:S02]  /*1830*/  ISETP.NE.AND P2, PT, R26, 0x3, PT ;  /* 0x000000031a00780c */ /* 0x000fe40003f45270 */
[----:B------:R-:W-:Y:S02]  /*1840*/  LOP3.LUT R49, R49, R48, R45, 0xfe, !PT ;  /* 0x0000003031317212 */ /* 0x000fe400078efe2d */
[----:B------:R-:W-:Y:S02]  /*1850*/  SEL R48, RZ, 0x400, P6 ;  /* 0x00000400ff307807 */ /* 0x000fe40003000000 */
[----:B------:R-:W-:-:S02]  /*1860*/  ISETP.NE.AND P6, PT, R54, 0x2, PT ;  /* 0x000000023600780c */ /* 0x000fc40003fc5270 */
[----:B------:R-:W-:Y:S02]  /*1870*/  LOP3.LUT R45, R56, 0x1, RZ, 0xc0, !PT ;  /* 0x00000001382d7812 */ /* 0x000fe400078ec0ff */
[----:B------:R-:W-:Y:S02]  /*1880*/  LOP3.LUT R34, R34, 0xff, RZ, 0xc0, !PT ;  /* 0x000000ff22227812 */ /* 0x000fe400078ec0ff */
[----:B------:R-:W-:Y:S02]  /*1890*/  SEL R54, RZ, 0xffffffff, P2 ;  /* 0xffffffffff367807 */ /* 0x000fe40001000000 */
[----:B------:R-:W-:Y:S01]  /*18a0*/  LOP3.LUT P2, RZ, R42, 0x1, RZ, 0xc0, !PT ;  /* 0x000000012aff7812 */ /* 0x000fe2000784c0ff */
[----:B------:R-:W-:Y:S01]  /*18b0*/  IMAD.IADD R34, R34, 0x1, R45 ;  /* 0x0000000122227824 */ /* 0x000fe200078e022d */
[----:B------:R-:W-:Y:S02]  /*18c0*/  LOP3.LUT R42, R42, 0x1, RZ, 0xc0, !PT ;  /* 0x000000012a2a7812 */ /* 0x000fe400078ec0ff */
[----:B------:R-:W-:-:S02]  /*18d0*/  IADD3 R43, PT, PT, R29, R28, R43 ;  /* 0x0000001c1d2b7210 */ /* 0x000fc40007ffe02b */
[----:B------:R-:W-:Y:S02]  /*18e0*/  LOP3.LUT P3, RZ, R62, 0x1, RZ, 0xc0, !PT ;  /* 0x000000013eff7812 */ /* 0x000fe4000786c0ff */
[----:B------:R-:W-:Y:S02]  /*18f0*/  LOP3.LUT R48, R48, R47, R49, 0xfe, !PT ;  /* 0x0000002f30307212 */ /* 0x000fe400078efe31 */
[----:B------:R-:W-:Y:S02]  /*1900*/  SHF.R.U64 R62, R16, 0x16, R17 ;  /* 0x00000016103e7819 */ /* 0x000fe40000001211 */
[----:B------:R-:W-:Y:S02]  /*1910*/  LOP3.LUT R47, R44, 0x1, RZ, 0xc0, !PT ;  /* 0x000000012c2f7812 */ /* 0x000fe400078ec0ff */
[----:B------:R-:W-:Y:S02]  /*1920*/  LOP3.LUT R45, R56, 0x1, RZ, 0xc0, !PT ;  /* 0x00000001382d7812 */ /* 0x000fe400078ec0ff */
[----:B------:R-:W-:Y:S01]  /*1930*/  IADD3 R28, PT, PT, R31, R29, R28 ;  /* 0x0000001d1f1c7210 */ /* 0x000fe20007ffe01c */
[----:B------:R-:W-:Y:S01]  /*1940*/  IMAD.IADD R31, R29, 0x1, R31 ;  /* 0x000000011d1f7824 */ /* 0x000fe200078e021f */
[----:B------:R-:W-:-:S02]  /*1950*/  IADD3 R43, PT, PT, R42, R43, R53 ;  /* 0x0000002b2a2b7210 */ /* 0x000fc40007ffe035 */
[----:B------:R-:W-:Y:S02]  /*1960*/  @P1 SEL R54, RZ, 0xffffffff, P6 ;  /* 0xffffffffff361807 */ /* 0x000fe40003000000 */
[----:B------:R-:W-:Y:S02]  /*1970*/  LOP3.LUT P1, RZ, R44, 0x1, RZ, 0xc0, !PT ;  /* 0x000000012cff7812 */ /* 0x000fe4000782c0ff */
[----:B------:R-:W-:Y:S02]  /*1980*/  LOP3.LUT R44, R62, 0x1, RZ, 0xc0, !PT ;  /* 0x000000013e2c7812 */ /* 0x000fe400078ec0ff */
[----:B------:R-:W-:Y:S02]  /*1990*/  IADD3 R28, PT, PT, R47, R28, R46 ;  /* 0x0000001c2f1c7210 */ /* 0x000fe40007ffe02e */
[----:B------:R-:W-:Y:S02]  /*19a0*/  IADD3 R43, PT, PT, R45, R43, R36 ;  /* 0x0000002b2d2b7210 */ /* 0x000fe40007ffe024 */
[----:B------:R-:W-:-:S02]  /*19b0*/  ISETP.NE.AND P6, PT, R34, 0x3, PT ;  /* 0x000000032200780c */ /* 0x000fc40003fc5270 */
[----:B------:R-:W-:Y:S02]  /*19c0*/  LOP3.LUT R49, R62, 0x1, RZ, 0xc0, !PT ;  /* 0x000000013e317812 */ /* 0x000fe400078ec0ff */
[----:B------:R-:W-:Y:S02]  /*19d0*/  LOP3.LUT R34, R34, 0xfe, RZ, 0xc0, !PT ;  /* 0x000000fe22227812 */ /* 0x000fe400078ec0ff */
[----:B------:R-:W-:Y:S02]  /*19e0*/  IADD3 R58, PT, PT, R44, R28, R45 ;  /* 0x0000001c2c3a7210 */ /* 0x000fe40007ffe02d */
[----:B------:R-:W-:Y:S02]  /*19f0*/  LOP3.LUT R26, R43, 0xff, RZ, 0xc0, !PT ;  /* 0x000000ff2b1a7812 */ /* 0x000fe400078ec0ff */
[----:B------:R-:W-:Y:S02]  /*1a00*/  SHF.R.U64 R28, R16, 0x17, R17 ;  /* 0x00000017101c7819 */ /* 0x000fe40000001211 */
[----:B------:R-:W-:Y:S01]  /*1a10*/  SEL R60, RZ, 0xffffffff, P6 ;  /* 0xffffffffff3c7807 */ /* 0x000fe20003000000 */
[----:B------:R-:W-:Y:S01]  /*1a20*/  IMAD.IADD R26, R26, 0x1, R49 ;  /* 0x000000011a1a7824 */ /* 0x000fe200078e0231 */
[----:B------:R-:W-:-:S02]  /*1a30*/  ISETP.NE.AND P6, PT, R34, 0x2, PT ;  /* 0x000000022200780c */ /* 0x000fc40003fc5270 */
[----:B------:R-:W-:Y:S02]  /*1a40*/  LOP3.LUT R58, R58, 0xff, RZ, 0xc0, !PT ;  /* 0x000000ff3a3a7812 */ /* 0x000fe400078ec0ff */
[----:B------:R-:W-:Y:S02]  /*1a50*/  LOP3.LUT R34, R28, 0x1, RZ, 0xc0, !PT ;  /* 0x000000011c227812 */ /* 0x000fe400078ec0ff */
[----:B------:R-:W-:Y:S02]  /*1a60*/  @P4 SEL R60, RZ, 0xffffffff, P6 ;  /* 0xffffffffff3c4807 */ /* 0x000fe40003000000 */
[----:B------:R-:W-:Y:S01]  /*1a70*/  ISETP.NE.AND P6, PT, R26, 0x3, PT ;  /* 0x000000031a00780c */ /* 0x000fe20003fc5270 */
[----:B------:R-:W-:Y:S01]  /*1a80*/  IMAD.IADD R43, R58, 0x1, R34 ;  /* 0x000000013a2b7824 */ /* 0x000fe200078e0222 */
[----:B------:R-:W-:Y:S02]  /*1a90*/  IADD3 R31, PT, PT, R32, R21, R31 ;  /* 0x00000015201f7210 */ /* 0x000fe40007ffe01f */
[----:B------:R-:W-:-:S02]  /*1aa0*/  SEL R58, RZ, 0xffffffff, P6 ;  /* 0xffffffffff3a7807 */ /* 0x000fc40003000000 */
[C---:B------:R-:W-:Y:S02]  /*1ab0*/  ISETP.NE.AND P6, PT, R43.reuse, 0x3, PT ;  /* 0x000000032b00780c */ /* 0x040fe40003fc5270 */
[----:B------:R-:W-:Y:S02]  /*1ac0*/  LOP3.LUT R43, R43, 0xfe, RZ, 0xc0, !PT ;  /* 0x000000fe2b2b7812 */ /* 0x000fe400078ec0ff */
[----:B------:R-:W-:Y:S02]  /*1ad0*/  SEL R29, RZ, 0xffffffff, P6 ;  /* 0xffffffffff1d7807 */ /* 0x000fe40003000000 */
[----:B------:R-:W-:Y:S02]  /*1ae0*/  ISETP.NE.AND P6, PT, R43, 0x2, PT ;  /* 0x000000022b00780c */ /* 0x000fe40003fc5270 */
[----:B------:R-:W-:Y:S02]  /*1af0*/  IADD3 R31, PT, PT, R49, R31, R22 ;  /* 0x0000001f311f7210 */ /* 0x000fe40007ffe016 */
[----:B------:R-:W-:-:S02]  /*1b00*/  @P2 SEL R29, RZ, 0xffffffff, P6 ;  /* 0xffffffffff1d2807 */ /* 0x000fc40003000000 */
[----:B------:R-:W-:Y:S02]  /*1b10*/  LOP3.LUT P2, RZ, R50, 0x1, RZ, 0xc0, !PT ;  /* 0x0000000132ff7812 */ /* 0x000fe4000784c0ff */
[C-C-:B------:R-:W-:Y:S02]  /*1b20*/  SHF.R.U64 R50, R16.reuse, 0x18, R17.reuse ;  /* 0x0000001810327819 */ /* 0x140fe40000001211 */
[----:B------:R-:W-:Y:S02]  /*1b30*/  SHF.R.U64 R43, R16, 0x19, R17 ;  /* 0x00000019102b7819 */ /* 0x000fe40000001211 */
[----:B------:R-:W-:Y:S02]  /*1b40*/  IADD3 R21, PT, PT, R37, R31, R34 ;  /* 0x0000001f25157210 */ /* 0x000fe40007ffe022 */
[----:B------:R-:W-:Y:S02]  /*1b50*/  LOP3.LUT R31, R50, 0x1, RZ, 0xc0, !PT ;  /* 0x00000001321f7812 */ /* 0x000fe400078ec0ff */
[----:B------:R-:W-:-:S02]  /*1b60*/  LOP3.LUT R34, R43, 0x1, RZ, 0xc0, !PT ;  /* 0x000000012b227812 */ /* 0x000fc400078ec0ff */
[----:B------:R-:W-:Y:S02]  /*1b70*/  LOP3.LUT R26, R26, 0xfe, RZ, 0xc0, !PT ;  /* 0x000000fe1a1a7812 */ /* 0x000fe400078ec0ff */
[----:B------:R-:W-:Y:S02]  /*1b80*/  IADD3 R25, PT, PT, R24, R40, R25 ;  /* 0x0000002818197210 */ /* 0x000fe40007ffe019 */
[----:B------:R-:W-:Y:S02]  /*1b90*/  IADD3 R32, PT, PT, R57, R23, R18 ;  /* 0x0000001739207210 */ /* 0x000fe40007ffe012 */
[----:B------:R-:W-:Y:S02]  /*1ba0*/  IADD3 R31, PT, PT, R34, R55, R31 ;  /* 0x00000037221f7210 */ /* 0x000fe40007ffe01f */
[C---:B------:R-:W-:Y:S02]  /*1bb0*/  ISETP.NE.AND P6, PT, R21.reuse, 0x3, PT ;  /* 0x000000031500780c */ /* 0x040fe40003fc5270 */
[----:B------:R-:W-:Y:S01]  /*1bc0*/  LOP3.LUT R23, R21, 0xfffffffe, RZ, 0xc0, !PT ;  /* 0xfffffffe15177812 */ /* 0x000fe200078ec0ff */
[----:B------:R-:W-:Y:S01]  /*1bd0*/  IMAD.IADD R32, R32, 0x1, R31 ;  /* 0x0000000120207824 */ /* 0x000fe200078e021f */
[----:B------:R-:W-:-:S02]  /*1be0*/  ISETP.NE.AND P4, PT, R26, 0x2, PT ;  /* 0x000000021a00780c */ /* 0x000fc40003f85270 */
[----:B------:R-:W-:Y:S02]  /*1bf0*/  LOP3.LUT R18, R50, 0x1, RZ, 0xc0, !PT ;  /* 0x0000000132127812 */ /* 0x000fe400078ec0ff */
[----:B------:R-:W-:Y:S02]  /*1c00*/  LOP3.LUT R26, R43, 0x1, RZ, 0xc0, !PT ;  /* 0x000000012b1a7812 */ /* 0x000fe400078ec0ff */
[----:B------:R-:W-:Y:S02]  /*1c10*/  IADD3 R25, PT, PT, R30, R25, R19 ;  /* 0x000000191e197210 */ /* 0x000fe40007ffe013 */
[----:B------:R-:W-:Y:S02]  /*1c20*/  SEL R21, RZ, 0xffffffff, P6 ;  /* 0xffffffffff157807 */ /* 0x000fe40003000000 */
[----:B------:R-:W-:Y:S02]  /*1c30*/  ISETP.NE.AND P6, PT, R23, 0x2, PT ;  /* 0x000000021700780c */ /* 0x000fe40003fc5270 */
[----:B------:R-:W-:-:S02]  /*1c40*/  SHF.R.U64 R64, R16, 0x1a, R17 ;  /* 0x0000001a10407819 */ /* 0x000fc40000001211 */
[----:B------:R-:W-:Y:S02]  /*1c50*/  IADD3 R25, PT, PT, R26, R25, R18 ;  /* 0x000000191a197210 */ /* 0x000fe40007ffe012 */
[----:B------:R-:W-:Y:S02]  /*1c60*/  @P1 SEL R21, RZ, 0xffffffff, P6 ;  /* 0xffffffffff151807 */ /* 0x000fe40003000000 */
[C---:B------:R-:W-:Y:S02]  /*1c70*/  LOP3.LUT R23, R32.reuse, 0x3e, RZ, 0xc0, !PT ;  /* 0x0000003e20177812 */ /* 0x040fe400078ec0ff */
[----:B------:R-:W-:Y:S02]  /*1c80*/  ISETP.NE.AND P1, PT, R32, 0x3, PT ;  /* 0x000000032000780c */ /* 0x000fe40003f25270 */
[----:B------:R-:W-:Y:S02]  /*1c90*/  LOP3.LUT R32, R64, 0x1, RZ, 0xc0, !PT ;  /* 0x0000000140207812 */ /* 0x000fe400078ec0ff */
[----:B------:R-:W-:-:S02]  /*1ca0*/  LOP3.LUT R25, R25, 0xff, RZ, 0xc0, !PT ;  /* 0x000000ff19197812 */ /* 0x000fc400078ec0ff */
[----:B------:R-:W-:Y:S02]  /*1cb0*/  IADD3 R40, PT, PT, R33, R24, R40 ;  /* 0x0000001821287210 */ /* 0x000fe40007ffe028 */
[----:B------:R-:W-:Y:S01]  /*1cc0*/  ISETP.NE.AND P6, PT, R23, 0x2, PT ;  /* 0x000000021700780c */ /* 0x000fe20003fc5270 */
[----:B------:R-:W-:Y:S01]  /*1cd0*/  IMAD.IADD R32, R25, 0x1, R32 ;  /* 0x0000000119207824 */ /* 0x000fe200078e0220 */
[----:B------:R-:W-:Y:S02]  /*1ce0*/  LOP3.LUT R25, R64, 0x1, RZ, 0xc0, !PT ;  /* 0x0000000140197812 */ /* 0x000fe400078ec0ff */
[----:B------:R-:W-:Y:S02]  /*1cf0*/  IADD3 R40, PT, PT, R35, R40, R27 ;  /* 0x0000002823287210 */ /* 0x000fe40007ffe01b */
[----:B------:R-:W-:Y:S02]  /*1d00*/  SHF.R.U64 R63, R16, 0x1b, R17 ;  /* 0x0000001b103f7819 */ /* 0x000fe40000001211 */
[----:B------:R-:W-:-:S02]  /*1d10*/  IADD3 R40, PT, PT, R25, R40, R26 ;  /* 0x0000002819287210 */ /* 0x000fc40007ffe01a */
[----:B------:R-:W-:Y:S02]  /*1d20*/  @P0 SEL R58, RZ, 0xffffffff, P4 ;  /* 0xffffffffff3a0807 */ /* 0x000fe40002000000 */
[----:B------:R-:W-:Y:S02]  /*1d30*/  LOP3.LUT P0, RZ, R61, 0x1, RZ, 0xc0, !PT ;  /* 0x000000013dff7812 */ /* 0x000fe4000780c0ff */
[----:B------:R-:W-:Y:S02]  /*1d40*/  SEL R23, RZ, 0xffffffff, P1 ;  /* 0xffffffffff177807 */ /* 0x000fe40000800000 */
[----:B------:R-:W-:Y:S02]  /*1d50*/  LOP3.LUT P4, RZ, R59, 0x1, RZ, 0xc0, !PT ;  /* 0x000000013bff7812 */ /* 0x000fe4000788c0ff */
[----:B------:R-:W-:Y:S02]  /*1d60*/  @P5 SEL R23, RZ, 0xffffffff, P6 ;  /* 0xffffffffff175807 */ /* 0x000fe40003000000 */
[----:B------:R-:W-:-:S02]  /*1d70*/  IADD3 R61, PT, PT, R53, R33, R24 ;  /* 0x00000021353d7210 */ /* 0x000fc40007ffe018 */
[----:B------:R-:W-:Y:S02]  /*1d80*/  ISETP.NE.AND P6, PT, R32, 0x3, PT ;  /* 0x000000032000780c */ /* 0x000fe40003fc5270 */
[C---:B------:R-:W-:Y:S02]  /*1d90*/  LOP3.LUT R59, R63.reuse, 0x1, RZ, 0xc0, !PT ;  /* 0x000000013f3b7812 */ /* 0x040fe400078ec0ff */
[----:B------:R-:W-:Y:S02]  /*1da0*/  LOP3.LUT R40, R40, 0xff, RZ, 0xc0, !PT ;  /* 0x000000ff28287812 */ /* 0x000fe400078ec0ff */
[----:B------:R-:W-:Y:S02]  /*1db0*/  LOP3.LUT R32, R32, 0xfe, RZ, 0xc0, !PT ;  /* 0x000000fe20207812 */ /* 0x000fe400078ec0ff */
[----:B------:R-:W-:Y:S01]  /*1dc0*/  LOP3.LUT R24, R63, 0x1, RZ, 0xc0, !PT ;  /* 0x000000013f187812 */ /* 0x000fe200078ec0ff */
[----:B------:R-:W-:Y:S01]  /*1dd0*/  IMAD.IADD R40, R40, 0x1, R59 ;  /* 0x0000000128287824 */ /* 0x000fe200078e023b */
[----:B------:R-:W-:-:S02]  /*1de0*/  IADD3 R61, PT, PT, R36, R61, R30 ;  /* 0x0000003d243d7210 */ /* 0x000fc40007ffe01e */
[----:B------:R-:W-:Y:S02]  /*1df0*/  SEL R57, RZ, 0xffffffff, P6 ;  /* 0xffffffffff397807 */ /* 0x000fe40003000000 */
[----:B------:R-:W-:Y:S02]  /*1e00*/  ISETP.NE.AND P6, PT, R32, 0x2, PT ;  /* 0x000000022000780c */ /* 0x000fe40003fc5270 */
[----:B------:R-:W-:Y:S02]  /*1e10*/  IADD3 R61, PT, PT, R24, R61, R25 ;  /* 0x0000003d183d7210 */ /* 0x000fe40007ffe019 */
[----:B------:R-:W-:Y:S02]  /*1e20*/  SHF.R.U64 R65, R16, 0x1c, R17 ;  /* 0x0000001c10417819 */ /* 0x000fe40000001211 */
[----:B------:R-:W-:Y:S02]  /*1e30*/  @P3 SEL R57, RZ, 0xffffffff, P6 ;  /* 0xffffffffff393807 */ /* 0x000fe40003000000 */
[----:B------:R-:W-:-:S02]  /*1e40*/  ISETP.NE.AND P6, PT, R40, 0x3, PT ;  /* 0x000000032800780c */ /* 0x000fc40003fc5270 */
[----:B------:R-:W-:Y:S02]  /*1e50*/  LOP3.LUT R40, R40, 0xfe, RZ, 0xc0, !PT ;  /* 0x000000fe28287812 */ /* 0x000fe400078ec0ff */
[----:B------:R-:W-:Y:S02]  /*1e60*/  LOP3.LUT R61, R61, 0xff, RZ, 0xc0, !PT ;  /* 0x000000ff3d3d7812 */ /* 0x000fe400078ec0ff */
[----:B------:R-:W-:Y:S02]  /*1e70*/  LOP3.LUT R32, R65, 0x1, RZ, 0xc0, !PT ;  /* 0x0000000141207812 */ /* 0x000fe400078ec0ff */
[----:B------:R-:W-:Y:S02]  /*1e80*/  LOP3.LUT P3, RZ, R50, 0x1, RZ, 0xc0, !PT ;  /* 0x0000000132ff7812 */ /* 0x000fe4000786c0ff */
[----:B------:R-:W-:Y:S01]  /*1e90*/  SEL R50, RZ, 0xffffffff, P6 ;  /* 0xffffffffff327807 */ /* 0x000fe20003000000 */
[----:B------:R-:W-:Y:S01]  /*1ea0*/  IMAD.IADD R32, R61, 0x1, R32 ;  /* 0x000000013d207824 */ /* 0x000fe200078e0220 */
[----:B------:R-:W-:-:S02]  /*1eb0*/  ISETP.NE.AND P6, PT, R40, 0x2, PT ;  /* 0x000000022800780c */ /* 0x000fc40003fc5270 */
[----:B------:R-:W-:Y:S02]  /*1ec0*/  IADD3 R40, PT, PT, R46, R53, R33 ;  /* 0x000000352e287210 */ /* 0x000fe40007ffe021 */
[----:B------:R-:W-:Y:S02]  /*1ed0*/  @P4 SEL R50, RZ, 0xffffffff, P6 ;  /* 0xffffffffff324807 */ /* 0x000fe40003000000 */
[----:B------:R-:W-:Y:S02]  /*1ee0*/  LOP3.LUT P4, RZ, R43, 0x1, RZ, 0xc0, !PT ;  /* 0x000000012bff7812 */ /* 0x000fe4000788c0ff */
[----:B------:R-:W-:Y:S02]  /*1ef0*/  ISETP.NE.AND P6, PT, R32, 0x3, PT ;  /* 0x000000032000780c */ /* 0x000fe40003fc5270 */
[----:B------:R-:W-:Y:S02]  /*1f00*/  LOP3.LUT R43, R65, 0x1, RZ, 0xc0, !PT ;  /* 0x00000001412b7812 */ /* 0x000fe400078ec0ff */
[----:B------:R-:W-:-:S02]  /*1f10*/  IADD3 R40, PT, PT, R45, R40, R35 ;  /* 0x000000282d287210 */ /* 0x000fc40007ffe023 */
[----:B------:R-:W-:Y:S02]  /*1f20*/  LOP3.LUT R32, R32, 0xfe, RZ, 0xc0, !PT ;  /* 0x000000fe20207812 */ /* 0x000fe400078ec0ff */
[----:B------:R-:W-:Y:S02]  /*1f30*/  LOP3.LUT P1, RZ, R56, 0x1, RZ, 0xc0, !PT ;  /* 0x0000000138ff7812 */ /* 0x000fe4000782c0ff */
[----:B------:R-:W-:Y:S02]  /*1f40*/  SEL R56, RZ, 0xffffffff, P6 ;  /* 0xffffffffff387807 */ /* 0x000fe40003000000 */
[----:B------:R-:W-:Y:S02]  /*1f50*/  IADD3 R40, PT, PT, R43, R40, R24 ;  /* 0x000000282b287210 */ /* 0x000fe40007ffe018 */
[----:B------:R-:W-:Y:S02]  /*1f60*/  SHF.R.U64 R33, R16, 0x1d, R17 ;  /* 0x0000001d10217819 */ /* 0x000fe40000001211 */
[----:B------:R-:W-:-:S02]  /*1f70*/  ISETP.NE.AND P6, PT, R32, 0x2, PT ;  /* 0x000000022000780c */ /* 0x000fc40003fc5270 */
[----:B------:R-:W-:Y:S02]  /*1f80*/  LOP3.LUT R54, R54, 0x1, RZ, 0xc0, !PT ;  /* 0x0000000136367812 */ /* 0x000fe400078ec0ff */
[----:B------:R-:W-:Y:S02]  /*1f90*/  LOP3.LUT R60, R60, 0x1, RZ, 0xc0, !PT ;  /* 0x000000013c3c7812 */ /* 0x000fe400078ec0ff */
[----:B------:R-:W-:Y:S02]  /*1fa0*/  LOP3.LUT R32, R40, 0xff, RZ, 0xc0, !PT ;  /* 0x000000ff28207812 */ /* 0x000fe400078ec0ff */
[----:B------:R-:W-:Y:S02]  /*1fb0*/  LOP3.LUT R59, R33, 0x1, RZ, 0xc0, !PT ;  /* 0x00000001213b7812 */ /* 0x000fe400078ec0ff */
[----:B------:R-:W-:Y:S02]  /*1fc0*/  @P0 SEL R56, RZ, 0xffffffff, P6 ;  /* 0xffffffffff380807 */ /* 0x000fe40003000000 */
[----:B------:R-:W-:Y:S01]  /*1fd0*/  ISETP.NE.U32.AND P0, PT, R54, 0x1, PT ;  /* 0x000000013600780c */ /* 0x000fe20003f05070 */
[----:B------:R-:W-:Y:S01]  /*1fe0*/  IMAD.IADD R32, R32, 0x1, R59 ;  /* 0x0000000120207824 */ /* 0x000fe200078e023b */
[----:B------:R-:W-:-:S02]  /*1ff0*/  ISETP.NE.U32.AND P6, PT, R60, 0x1, PT ;  /* 0x000000013c00780c */ /* 0x000fc40003fc5070 */
[----:B------:R-:W-:Y:S02]  /*2000*/  LOP3.LUT R58, R58, 0x1, RZ, 0xc0, !PT ;  /* 0x000000013a3a7812 */ /* 0x000fe400078ec0ff */
[----:B------:R-:W-:Y:S02]  /*2010*/  LOP3.LUT R29, R29, 0x1, RZ, 0xc0, !PT ;  /* 0x000000011d1d7812 */ /* 0x000fe400078ec0ff */
[----:B------:R-:W-:Y:S02]  /*2020*/  SEL R40, RZ, 0x800, P0 ;  /* 0x00000800ff287807 */ /* 0x000fe40000000000 */
[----:B------:R-:W-:Y:S02]  /*2030*/  SEL R59, RZ, 0x1000, P6 ;  /* 0x00001000ff3b7807 */ /* 0x000fe40003000000 */
[----:B------:R-:W-:Y:S02]  /*2040*/  IADD3 R53, PT, PT, R42, R46, R53 ;  /* 0x0000002e2a357210 */ /* 0x000fe40007ffe035 */
[----:B------:R-:W-:-:S02]  /*2050*/  ISETP.NE.U32.AND P0, PT, R58, 0x1, PT ;  /* 0x000000013a00780c */ /* 0x000fc40003f05070 */
[----:B------:R-:W-:Y:S02]  /*2060*/  LOP3.LUT R21, R21, 0x1, RZ, 0xc0, !PT ;  /* 0x0000000115157812 */ /* 0x000fe400078ec0ff */
[----:B------:R-:W-:Y:S02]  /*2070*/  ISETP.NE.U32.AND P6, PT, R29, 0x1, PT ;  /* 0x000000011d00780c */ /* 0x000fe40003fc5070 */
[----:B------:R-:W-:Y:S02]  /*2080*/  LOP3.LUT R48, R59, R40, R48, 0xfe, !PT ;  /* 0x000000283b307212 */ /* 0x000fe400078efe30 */
[----:B------:R-:W-:Y:S02]  /*2090*/  LOP3.LUT R40, R33, 0x1, RZ, 0xc0, !PT ;  /* 0x0000000121287812 */ /* 0x000fe400078ec0ff */
[----:B------:R-:W-:Y:S02]  /*20a0*/  IADD3 R53, PT, PT, R44, R53, R36 ;  /* 0x000000352c357210 */ /* 0x000fe40007ffe024 */
[----:B------:R-:W-:-:S02]  /*20b0*/  SEL R54, RZ, 0x2000, P0 ;  /* 0x00002000ff367807 */ /* 0x000fc40000000000 */
[----:B------:R-:W-:Y:S02]  /*20c0*/  ISETP.NE.U32.AND P0, PT, R21, 0x1, PT ;  /* 0x000000011500780c */ /* 0x000fe40003f05070 */
[----:B------:R-:W-:Y:S02]  /*20d0*/  LOP3.LUT R23, R23, 0x1, RZ, 0xc0, !PT ;  /* 0x0000000117177812 */ /* 0x000fe400078ec0ff */
[----:B------:R-:W-:Y:S02]  /*20e0*/  LOP3.LUT P5, RZ, R62, 0x1, RZ, 0xc0, !PT ;  /* 0x000000013eff7812 */ /* 0x000fe400078ac0ff */
[----:B------:R-:W-:Y:S02]  /*20f0*/  SEL R21, RZ, 0x4000, P6 ;  /* 0x00004000ff157807 */ /* 0x000fe40003000000 */
[----:B------:R-:W-:Y:S02]  /*2100*/  SHF.R.U64 R62, R16, 0x1e, R17 ;  /* 0x0000001e103e7819 */ /* 0x000fe40000001211 */
[----:B------:R-:W-:-:S02]  /*2110*/  IADD3 R53, PT, PT, R40, R53, R43 ;  /* 0x0000003528357210 */ /* 0x000fc40007ffe02b */
[----:B------:R-:W-:Y:S02]  /*2120*/  ISETP.NE.U32.AND P6, PT, R23, 0x1, PT ;  /* 0x000000011700780c */ /* 0x000fe40003fc5070 */
[----:B------:R-:W-:Y:S02]  /*2130*/  LOP3.LUT R23, R21, R54, R48, 0xfe, !PT ;  /* 0x0000003615177212 */ /* 0x000fe400078efe30 */
[----:B------:R-:W-:Y:S02]  /*2140*/  LOP3.LUT R48, R62, 0x1, RZ, 0xc0, !PT ;  /* 0x000000013e307812 */ /* 0x000fe400078ec0ff */
[----:B------:R-:W-:Y:S02]  /*2150*/  LOP3.LUT R53, R53, 0xff, RZ, 0xc0, !PT ;  /* 0x000000ff35357812 */ /* 0x000fe400078ec0ff */
[C---:B------:R-:W-:Y:S02]  /*2160*/  LOP3.LUT R29, R32.reuse, 0xfe, RZ, 0xc0, !PT ;  /* 0x000000fe201d7812 */ /* 0x040fe400078ec0ff */
[----:B------:R-:W-:Y:S01]  /*2170*/  SEL R21, RZ, 0x8000, P0 ;  /* 0x00008000ff157807 */ /* 0x000fe20000000000 */
[----:B------:R-:W-:Y:S01]  /*2180*/  IMAD.IADD R53, R53, 0x1, R48 ;  /* 0x0000000135357824 */ /* 0x000fe200078e0230 */
[----:B------:R-:W-:-:S02]  /*2190*/  ISETP.NE.AND P0, PT, R32, 0x3, PT ;  /* 0x000000032000780c */ /* 0x000fc40003f05270 */
[----:B------:R-:W-:Y:S02]  /*21a0*/  SEL R60, RZ, 0x10000, P6 ;  /* 0x00010000ff3c7807 */ /* 0x000fe40003000000 */
[----:B------:R-:W-:Y:S02]  /*21b0*/  ISETP.NE.AND P6, PT, R29, 0x2, PT ;  /* 0x000000021d00780c */ /* 0x000fe40003fc5270 */
[----:B------:R-:W-:Y:S02]  /*21c0*/  LOP3.LUT R29, R53, 0xfe, RZ, 0xc0, !PT ;  /* 0x000000fe351d7812 */ /* 0x000fe400078ec0ff */
[----:B------:R-:W-:Y:S02]  /*21d0*/  LOP3.LUT R58, R28, 0x1, RZ, 0xc0, !PT ;  /* 0x000000011c3a7812 */ /* 0x000fe400078ec0ff */
[----:B------:R-:W-:Y:S01]  /*21e0*/  IADD3 R46, PT, PT, R47, R42, R46 ;  /* 0x0000002a2f2e7210 */ /* 0x000fe20007ffe02e */
[----:B------:R-:W-:Y:S01]  /*21f0*/  IMAD.IADD R42, R42, 0x1, R47 ;  /* 0x000000012a2a7824 */ /* 0x000fe200078e022f */
[----:B------:R-:W-:-:S02]  /*2200*/  SEL R61, RZ, 0xffffffff, P0 ;  /* 0xffffffffff3d7807 */ /* 0x000fc40000000000 */
[----:B------:R-:W-:Y:S02]  /*2210*/  @P2 SEL R61, RZ, 0xffffffff, P6 ;  /* 0xffffffffff3d2807 */ /* 0x000fe40003000000 */
[----:B------:R-:W-:Y:S02]  /*2220*/  LOP3.LUT R60, R60, R21, R23, 0xfe, !PT ;  /* 0x000000153c3c7212 */ /* 0x000fe400078efe17 */
[----:B------:R-:W-:Y:S02]  /*2230*/  ISETP.NE.AND P6, PT, R29, 0x2, PT ;  /* 0x000000021d00780c */ /* 0x000fe40003fc5270 */
[----:B------:R-:W-:Y:S02]  /*2240*/  SHF.R.U32.HI R21, RZ, 0x1, R17 ;  /* 0x00000001ff157819 */ /* 0x000fe40000011611 */
[----:B------:R-:W-:Y:S02]  /*2250*/  IADD3 R19, PT, PT, R30, R27, R19 ;  /* 0x0000001b1e137210 */ /* 0x000fe40007ffe013 */
[----:B------:R-:W-:-:S02]  /*2260*/  LOP3.LUT R29, R62, 0x1, RZ, 0xc0, !PT ;  /* 0x000000013e1d7812 */ /* 0x000fc400078ec0ff */
[----:B------:R-:W-:Y:S02]  /*2270*/  IADD3 R46, PT, PT, R58, R46, R45 ;  /* 0x0000002e3a2e7210 */ /* 0x000fe40007ffe02d */
[----:B------:R-:W-:Y:S02]  /*2280*/  LOP3.LUT P2, RZ, R28, 0x1, RZ, 0xc0, !PT ;  /* 0x000000011cff7812 */ /* 0x000fe4000784c0ff */
[----:B------:R-:W-:Y:S02]  /*2290*/  LOP3.LUT R28, R17, 0x1, RZ, 0xc0, !PT ;  /* 0x00000001111c7812 */ /* 0x000fe400078ec0ff */
[----:B------:R-:W-:Y:S02]  /*22a0*/  IADD3 R19, PT, PT, R25, R19, R18 ;  /* 0x0000001319137210 */ /* 0x000fe40007ffe012 */
[----:B------:R-:W-:Y:S02]  /*22b0*/  LOP3.LUT R32, R21, 0x1, RZ, 0xc0, !PT ;  /* 0x0000000115207812 */ /* 0x000fe400078ec0ff */
[----:B------:R-:W-:-:S02]  /*22c0*/  IADD3 R46, PT, PT, R29, R46, R40 ;  /* 0x0000002e1d2e7210 */ /* 0x000fc40007ffe028 */
[--C-:B------:R-:W-:Y:S02]  /*22d0*/  SHF.R.U64 R16, R16, 0x1f, R17.reuse ;  /* 0x0000001f10107819 */ /* 0x100fe40000001211 */
[----:B------:R-:W-:Y:S02]  /*22e0*/  IADD3 R23, PT, PT, R32, R19, R28 ;  /* 0x0000001320177210 */ /* 0x000fe40007ffe01c */
[----:B------:R-:W-:Y:S02]  /*22f0*/  LOP3.LUT R19, R46, 0xff, RZ, 0xc0, !PT ;  /* 0x000000ff2e137812 */ /* 0x000fe400078ec0ff */
[----:B------:R-:W-:Y:S02]  /*2300*/  LOP3.LUT R54, R16, 0x1, RZ, 0xc0, !PT ;  /* 0x0000000110367812 */ /* 0x000fe400078ec0ff */
[----:B------:R-:W-:Y:S02]  /*2310*/  ISETP.NE.AND P0, PT, R53, 0x3, PT ;  /* 0x000000033500780c */ /* 0x000fe40003f05270 */
[----:B------:R-:W-:Y:S01]  /*2320*/  SHF.R.U32.HI R53, RZ, 0x2, R17 ;  /* 0x00000002ff357819 */ /* 0x000fe20000011611 */
[----:B------:R-:W-:Y:S01]  /*2330*/  IMAD.IADD R19, R19, 0x1, R54 ;  /* 0x0000000113137824 */ /* 0x000fe200078e0236 */
[----:B------:R-:W-:-:S02]  /*2340*/  LOP3.LUT R23, R23, 0xff, RZ, 0xc0, !PT ;  /* 0x000000ff17177812 */ /* 0x000fc400078ec0ff */
[----:B------:R-:W-:Y:S02]  /*2350*/  LOP3.LUT R46, R53, 0x1, RZ, 0xc0, !PT ;  /* 0x00000001352e7812 */ /* 0x000fe400078ec0ff */
[----:B------:R-:W-:Y:S02]  /*2360*/  SEL R59, RZ, 0xffffffff, P0 ;  /* 0xffffffffff3b7807 */ /* 0x000fe40000000000 */
[----:B------:R-:W-:Y:S01]  /*2370*/  ISETP.NE.AND P0, PT, R19, 0x3, PT ;  /* 0x000000031300780c */ /* 0x000fe20003f05270 */
[----:B------:R-:W-:Y:S01]  /*2380*/  IMAD.IADD R23, R23, 0x1, R46 ;  /* 0x0000000117177824 */ /* 0x000fe200078e022e */
[----:B------:R-:W-:Y:S02]  /*2390*/  LOP3.LUT R19, R19, 0xfe, RZ, 0xc0, !PT ;  /* 0x000000fe13137812 */ /* 0x000fe400078ec0ff */
[----:B------:R-:W-:Y:S02]  /*23a0*/  @P1 SEL R59, RZ, 0xffffffff, P6 ;  /* 0xffffffffff3b1807 */ /* 0x000fe40003000000 */
[----:B------:R-:W-:-:S02]  /*23b0*/  ISETP.NE.AND P6, PT, R19, 0x2, PT ;  /* 0x000000021300780c */ /* 0x000fc40003fc5270 */
[----:B------:R-:W-:Y:S02]  /*23c0*/  SEL R19, RZ, 0xffffffff, P0 ;  /* 0xffffffffff137807 */ /* 0x000fe40000000000 */
[C---:B------:R-:W-:Y:S02]  /*23d0*/  ISETP.NE.AND P0, PT, R23.reuse, 0x3, PT ;  /* 0x000000031700780c */ /* 0x040fe40003f05270 */
[----:B------:R-:W-:Y:S02]  /*23e0*/  LOP3.LUT R23, R23, 0xfe, RZ, 0xc0, !PT ;  /* 0x000000fe17177812 */ /* 0x000fe400078ec0ff */
[----:B------:R-:W-:Y:S02]  /*23f0*/  @P5 SEL R19, RZ, 0xffffffff, P6 ;  /* 0xffffffffff135807 */ /* 0x000fe40003000000 */
[----:B------:R-:W-:Y:S02]  /*2400*/  ISETP.NE.AND P6, PT, R23, 0x2, PT ;  /* 0x000000021700780c */ /* 0x000fe40003fc5270 */
[----:B------:R-:W-:-:S02]  /*2410*/  IADD3 R27, PT, PT, R35, R30, R27 ;  /* 0x0000001e231b7210 */ /* 0x000fc40007ffe01b */
[----:B------:R-:W-:Y:S02]  /*2420*/  SEL R23, RZ, 0xffffffff, P0 ;  /* 0xffffffffff177807 */ /* 0x000fe40000000000 */
[----:B------:R-:W-:Y:S02]  /*2430*/  @P4 SEL R23, RZ, 0xffffffff, P6 ;  /* 0xffffffffff174807 */ /* 0x000fe40003000000 */
[----:B------:R-:W-:Y:S02]  /*2440*/  LOP3.LUT P4, RZ, R33, 0x1, RZ, 0xc0, !PT ;  /* 0x0000000121ff7812 */ /* 0x000fe4000788c0ff */
[----:B------:R-:W-:Y:S02]  /*2450*/  IADD3 R27, PT, PT, R24, R27, R26 ;  /* 0x0000001b181b7210 */ /* 0x000fe40007ffe01a */
[----:B------:R-:W-:Y:S02]  /*2460*/  LOP3.LUT R33, R53, 0x1, RZ, 0xc0, !PT ;  /* 0x0000000135217812 */ /* 0x000fe400078ec0ff */
[----:B------:R-:W-:-:S02]  /*2470*/  SHF.R.U32.HI R47, RZ, 0x3, R17 ;  /* 0x00000003ff2f7819 */ /* 0x000fc40000011611 */
[----:B------:R-:W-:Y:S02]  /*2480*/  IADD3 R27, PT, PT, R33, R27, R32 ;  /* 0x0000001b211b7210 */ /* 0x000fe40007ffe020 */
[----:B------:R-:W-:Y:S02]  /*2490*/  LOP3.LUT R46, R47, 0x1, RZ, 0xc0, !PT ;  /* 0x000000012f2e7812 */ /* 0x000fe400078ec0ff */
[----:B------:R-:W-:Y:S02]  /*24a0*/  LOP3.LUT R27, R27, 0xff, RZ, 0xc0, !PT ;  /* 0x000000ff1b1b7812 */ /* 0x000fe400078ec0ff */
[----:B------:R-:W-:Y:S02]  /*24b0*/  IADD3 R30, PT, PT, R36, R35, R30 ;  /* 0x00000023241e7210 */ /* 0x000fe40007ffe01e */
[----:B------:R-:W-:Y:S01]  /*24c0*/  IADD3 R22, PT, PT, R49, R22, R42 ;  /* 0x0000001631167210 */ /* 0x000fe20007ffe02a */
[----:B------:R-:W-:Y:S01]  /*24d0*/  IMAD.IADD R27, R27, 0x1, R46 ;  /* 0x000000011b1b7824 */ /* 0x000fe200078e022e */
[----:B------:R-:W-:-:S02]  /*24e0*/  LOP3.LUT R42, R47, 0x1, RZ, 0xc0, !PT ;  /* 0x000000012f2a7812 */ /* 0x000fc400078ec0ff */
[----:B------:R-:W-:Y:S02]  /*24f0*/  IADD3 R30, PT, PT, R43, R30, R25 ;  /* 0x0000001e2b1e7210 */ /* 0x000fe40007ffe019 */
[----:B------:R-:W-:Y:S02]  /*2500*/  LOP3.LUT P0, RZ, R65, 0x1, RZ, 0xc0, !PT ;  /* 0x0000000141ff7812 */ /* 0x000fe4000780c0ff */
[----:B------:R-:W-:Y:S02]  /*2510*/  LOP3.LUT P5, RZ, R63, 0x1, RZ, 0xc0, !PT ;  /* 0x000000013fff7812 */ /* 0x000fe400078ac0ff */
[----:B------:R-:W-:Y:S01]  /*2520*/  IADD3 R65, PT, PT, R45, R36, R35 ;  /* 0x000000242d417210 */ /* 0x000fe20007ffe023 */
[----:B------:R-:W-:Y:S01]  /*2530*/  IMAD.IADD R35, R44, 0x1, R58 ;  /* 0x000000012c237824 */ /* 0x000fe200078e023a */
[----:B------:R-:W-:Y:S02]  /*2540*/  ISETP.NE.AND P6, PT, R27, 0x3, PT ;  /* 0x000000031b00780c */ /* 0x000fe40003fc5270 */
[----:B------:R-:W-:-:S02]  /*2550*/  IADD3 R63, PT, PT, R58, R44, R45 ;  /* 0x0000002c3a3f7210 */ /* 0x000fc40007ffe02d */
[----:B------:R-:W-:Y:S02]  /*2560*/  LOP3.LUT R27, R27, 0xfe, RZ, 0xc0, !PT ;  /* 0x000000fe1b1b7812 */ /* 0x000fe400078ec0ff */
[----:B------:R-:W-:Y:S02]  /*2570*/  LOP3.LUT P1, RZ, R64, 0x1, RZ, 0xc0, !PT ;  /* 0x0000000140ff7812 */ /* 0x000fe4000782c0ff */
[----:B------:R-:W-:Y:S02]  /*2580*/  SHF.R.U32.HI R58, RZ, 0x4, R17 ;  /* 0x00000004ff3a7819 */ /* 0x000fe40000011611 */
[----:B------:R-:W-:Y:S02]  /*2590*/  IADD3 R30, PT, PT, R42, R30, R33 ;  /* 0x0000001e2a1e7210 */ /* 0x000fe40007ffe021 */
[----:B------:R-:W-:Y:S02]  /*25a0*/  IADD3 R36, PT, PT, R44, R45, R36 ;  /* 0x0000002d2c247210 */ /* 0x000fe40007ffe024 */
[----:B------:R-:W-:-:S02]  /*25b0*/  SEL R44, RZ, 0xffffffff, P6 ;  /* 0xffffffffff2c7807 */ /* 0x000fc40003000000 */
[----:B------:R-:W-:Y:S02]  /*25c0*/  ISETP.NE.AND P6, PT, R27, 0x2, PT ;  /* 0x000000021b00780c */ /* 0x000fe40003fc5270 */
[----:B------:R-:W-:Y:S02]  /*25d0*/  LOP3.LUT R27, R58, 0x1, RZ, 0xc0, !PT ;  /* 0x000000013a1b7812 */ /* 0x000fe400078ec0ff */
[----:B------:R-:W-:Y:S02]  /*25e0*/  LOP3.LUT R30, R30, 0xff, RZ, 0xc0, !PT ;  /* 0x000000ff1e1e7812 */ /* 0x000fe400078ec0ff */
[----:B------:R-:W-:Y:S02]  /*25f0*/  LOP3.LUT R45, R58, 0x1, RZ, 0xc0, !PT ;  /* 0x000000013a2d7812 */ /* 0x000fe400078ec0ff */
[----:B------:R-:W-:Y:S01]  /*2600*/  IADD3 R65, PT, PT, R40, R65, R24 ;  /* 0x0000004128417210 */ /* 0x000fe20007ffe018 */
[----:B------:R-:W-:Y:S01]  /*2610*/  IMAD.IADD R27, R30, 0x1, R27 ;  /* 0x000000011e1b7824 */ /* 0x000fe200078e021b */
[----:B------:R-:W-:-:S02]  /*2620*/  SHF.R.U32.HI R46, RZ, 0x5, R17 ;  /* 0x00000005ff2e7819 */ /* 0x000fc40000011611 */
[----:B------:R-:W-:Y:S02]  /*2630*/  IADD3 R65, PT, PT, R45, R65, R42 ;  /* 0x000000412d417210 */ /* 0x000fe40007ffe02a */
[----:B------:R-:W-:Y:S02]  /*2640*/  @P1 SEL R44, RZ, 0xffffffff, P6 ;  /* 0xffffffffff2c1807 */ /* 0x000fe40003000000 */
[----:B------:R-:W-:Y:S02]  /*2650*/  ISETP.NE.AND P1, PT, R27, 0x3, PT ;  /* 0x000000031b00780c */ /* 0x000fe40003f25270 */
[----:B------:R-:W-:Y:S02]  /*2660*/  LOP3.LUT R65, R65, 0xff, RZ, 0xc0, !PT ;  /* 0x000000ff41417812 */ /* 0x000fe400078ec0ff */
[----:B------:R-:W-:Y:S02]  /*2670*/  LOP3.LUT R30, R46, 0x1, RZ, 0xc0, !PT ;  /* 0x000000012e1e7812 */ /* 0x000fe400078ec0ff */
[----:B------:R-:W-:-:S02]  /*2680*/  LOP3.LUT R27, R27, 0xfe, RZ, 0xc0, !PT ;  /* 0x000000fe1b1b7812 */ /* 0x000fc400078ec0ff */
[C---:B------:R-:W-:Y:S01]  /*2690*/  IADD3 R35, PT, PT, R48.reuse, R37, R35 ;  /* 0x0000002530237210 */ /* 0x040fe20007ffe023 */
[----:B------:R-:W-:Y:S01]  /*26a0*/  IMAD.IADD R30, R65, 0x1, R30 ;  /* 0x00000001411e7824 */ /* 0x000fe200078e021e */
[----:B------:R-:W-:Y:S02]  /*26b0*/  ISETP.NE.AND P6, PT, R27, 0x2, PT ;  /* 0x000000021b00780c */ /* 0x000fe40003fc5270 */
[----:B------:R-:W-:Y:S02]  /*26c0*/  IADD3 R37, PT, PT, R48, R22, R37 ;  /* 0x0000001630257210 */ /* 0x000fe40007ffe025 */
[----:B------:R-:W-:Y:S02]  /*26d0*/  SEL R22, RZ, 0xffffffff, P1 ;  /* 0xffffffffff167807 */ /* 0x000fe40000800000 */
[----:B------:R-:W-:Y:S02]  /*26e0*/  LOP3.LUT R48, R46, 0x1, RZ, 0xc0, !PT ;  /* 0x000000012e307812 */ /* 0x000fe400078ec0ff */
[----:B------:R-:W-:-:S02]  /*26f0*/  @P5 SEL R22, RZ, 0xffffffff, P6 ;  /* 0xffffffffff165807 */ /* 0x000fc40003000000 */
[----:B------:R-:W-:Y:S02]  /*2700*/  IADD3 R36, PT, PT, R29, R36, R43 ;  /* 0x000000241d247210 */ /* 0x000fe40007ffe02b */
[C---:B------:R-:W-:Y:S02]  /*2710*/  ISETP.NE.AND P6, PT, R30.reuse, 0x3, PT ;  /* 0x000000031e00780c */ /* 0x040fe40003fc5270 */
[----:B------:R-:W-:Y:S02]  /*2720*/  LOP3.LUT R30, R30, 0xfe, RZ, 0xc0, !PT ;  /* 0x000000fe1e1e7812 */ /* 0x000fe400078ec0ff */
[----:B------:R-:W-:Y:S02]  /*2730*/  LOP3.LUT R57, R57, 0x1, RZ, 0xc0, !PT ;  /* 0x0000000139397812 */ /* 0x000fe400078ec0ff */
[----:B------:R-:W-:Y:S02]  /*2740*/  IADD3 R36, PT, PT, R48, R36, R45 ;  /* 0x0000002430247210 */ /* 0x000fe40007ffe02d */
[----:B------:R-:W-:-:S02]  /*2750*/  SHF.R.U32.HI R49, RZ, 0x6, R17 ;  /* 0x00000006ff317819 */ /* 0x000fc40000011611 */
[----:B------:R-:W-:Y:S02]  /*2760*/  ISETP.NE.AND P5, PT, R30, 0x2, PT ;  /* 0x000000021e00780c */ /* 0x000fe40003fa5270 */
[----:B------:R-:W-:Y:S02]  /*2770*/  SEL R27, RZ, 0xffffffff, P6 ;  /* 0xffffffffff1b7807 */ /* 0x000fe40003000000 */
[----:B------:R-:W-:Y:S02]  /*2780*/  ISETP.NE.U32.AND P6, PT, R57, 0x1, PT ;  /* 0x000000013900780c */ /* 0x000fe40003fc5070 */
[----:B------:R-:W-:Y:S02]  /*2790*/  LOP3.LUT R50, R50, 0x1, RZ, 0xc0, !PT ;  /* 0x0000000132327812 */ /* 0x000fe400078ec0ff */
[----:B------:R-:W-:Y:S02]  /*27a0*/  LOP3.LUT R57, R36, 0xff, RZ, 0xc0, !PT ;  /* 0x000000ff24397812 */ /* 0x000fe400078ec0ff */
[----:B------:R-:W-:-:S02]  /*27b0*/  LOP3.LUT R30, R49, 0x1, RZ, 0xc0, !PT ;  /* 0x00000001311e7812 */ /* 0x000fc400078ec0ff */
[----:B------:R-:W-:Y:S02]  /*27c0*/  @P0 SEL R27, RZ, 0xffffffff, P5 ;  /* 0xffffffffff1b0807 */ /* 0x000fe40002800000 */
[----:B------:R-:W-:Y:S01]  /*27d0*/  ISETP.NE.U32.AND P0, PT, R50, 0x1, PT ;  /* 0x000000013200780c */ /* 0x000fe20003f05070 */
[----:B------:R-:W-:Y:S01]  /*27e0*/  IMAD.IADD R57, R57, 0x1, R30 ;  /* 0x0000000139397824 */ /* 0x000fe200078e021e */
[----:B------:R-:W-:Y:S02]  /*27f0*/  LOP3.LUT R56, R56, 0x1, RZ, 0xc0, !PT ;  /* 0x0000000138387812 */ /* 0x000fe400078ec0ff */
[----:B------:R-:W-:Y:S02]  /*2800*/  LOP3.LUT R61, R61, 0x1, RZ, 0xc0, !PT ;  /* 0x000000013d3d7812 */ /* 0x000fe400078ec0ff */
[----:B------:R-:W-:Y:S02]  /*2810*/  SEL R50, RZ, 0x20000, P6 ;  /* 0x00020000ff327807 */ /* 0x000fe40003000000 */
[----:B------:R-:W-:-:S02]  /*2820*/  SEL R65, RZ, 0x40000, P0 ;  /* 0x00040000ff417807 */ /* 0x000fc40000000000 */
[----:B------:R-:W-:Y:S02]  /*2830*/  ISETP.NE.U32.AND P5, PT, R56, 0x1, PT ;  /* 0x000000013800780c */ /* 0x000fe40003fa5070 */
[C---:B------:R-:W-:Y:S02]  /*2840*/  ISETP.NE.AND P6, PT, R57.reuse, 0x3, PT ;  /* 0x000000033900780c */ /* 0x040fe40003fc5270 */
[----:B------:R-:W-:Y:S02]  /*2850*/  LOP3.LUT R57, R57, 0xfe, RZ, 0xc0, !PT ;  /* 0x000000fe39397812 */ /* 0x000fe400078ec0ff */
[----:B------:R-:W-:Y:S02]  /*2860*/  ISETP.NE.U32.AND P0, PT, R61, 0x1, PT ;  /* 0x000000013d00780c */ /* 0x000fe40003f05070 */
[----:B------:R-:W-:Y:S02]  /*2870*/  LOP3.LUT R50, R65, R50, R60, 0xfe, !PT ;  /* 0x0000003241327212 */ /* 0x000fe400078efe3c */
[----:B------:R-:W-:-:S02]  /*2880*/  LOP3.LUT R60, R16, 0x1, RZ, 0xc0, !PT ;  /* 0x00000001103c7812 */ /* 0x000fc400078ec0ff */
[----:B------:R-:W-:Y:S02]  /*2890*/  SEL R61, RZ, 0x80000, P5 ;  /* 0x00080000ff3d7807 */ /* 0x000fe40002800000 */
[----:B------:R-:W-:Y:S02]  /*28a0*/  ISETP.NE.AND P5, PT, R57, 0x2, PT ;  /* 0x000000023900780c */ /* 0x000fe40003fa5270 */
[----:B------:R-:W-:Y:S02]  /*28b0*/  SEL R36, RZ, 0x100000, P0 ;  /* 0x00100000ff247807 */ /* 0x000fe40000000000 */
[----:B------:R-:W-:Y:S02]  /*28c0*/  LOP3.LUT R57, R49, 0x1, RZ, 0xc0, !PT ;  /* 0x0000000131397812 */ /* 0x000fe400078ec0ff */
[----:B------:R-:W-:Y:S02]  /*28d0*/  IADD3 R63, PT, PT, R60, R63, R40 ;  /* 0x0000003f3c3f7210 */ /* 0x000fe40007ffe028 */
[----:B------:R-:W-:-:S02]  /*28e0*/  IADD3 R55, PT, PT, R34, R20, R55 ;  /* 0x0000001422377210 */ /* 0x000fc40007ffe037 */
[----:B------:R-:W-:Y:S02]  /*28f0*/  LOP3.LUT R20, R36, R61, R50, 0xfe, !PT ;  /* 0x0000003d24147212 */ /* 0x000fe400078efe32 */
[----:B------:R-:W-:Y:S02]  /*2900*/  SHF.R.U32.HI R50, RZ, 0x7, R17 ;  /* 0x00000007ff327819 */ /* 0x000fe40000011611 */
[----:B------:R-:W-:Y:S02]  /*2910*/  IADD3 R63, PT, PT, R57, R63, R48 ;  /* 0x0000003f393f7210 */ /* 0x000fe40007ffe030 */
[----:B------:R-:W-:Y:S02]  /*2920*/  LOP3.LUT R36, R50, 0x1, RZ, 0xc0, !PT ;  /* 0x0000000132247812 */ /* 0x000fe400078ec0ff */
[----:B------:R-:W-:Y:S02]  /*2930*/  LOP3.LUT R63, R63, 0xff, RZ, 0xc0, !PT ;  /* 0x000000ff3f3f7812 */ /* 0x000fe400078ec0ff */
[----:B------:R-:W-:-:S02]  /*2940*/  LOP3.LUT R61, R17, 0x1, RZ, 0xc0, !PT ;  /* 0x00000001113d7812 */ /* 0x000fc400078ec0ff */
[----:B------:R-:W-:Y:S01]  /*2950*/  LOP3.LUT R56, R21, 0x1, RZ, 0xc0, !PT ;  /* 0x0000000115387812 */ /* 0x000fe200078ec0ff */
[----:B------:R-:W-:Y:S01]  /*2960*/  IMAD.IADD R63, R63, 0x1, R36 ;  /* 0x000000013f3f7824 */ /* 0x000fe200078e0224 */
[----:B------:R-:W-:Y:S02]  /*2970*/  LOP3.LUT P0, RZ, R21, 0x1, RZ, 0xc0, !PT ;  /* 0x0000000115ff7812 */ /* 0x000fe4000780c0ff */
[----:B------:R-:W-:Y:S02]  /*2980*/  SEL R21, RZ, 0xffffffff, P6 ;  /* 0xffffffffff157807 */ /* 0x000fe40003000000 */
[C---:B------:R-:W-:Y:S02]  /*2990*/  IADD3 R34, PT, PT, R56.reuse, R38, R61 ;  /* 0x0000002638227210 */ /* 0x040fe40007ffe03d */
[----:B------:R-:W-:Y:S02]  /*29a0*/  IADD3 R38, PT, PT, R56, R31, R38 ;  /* 0x0000001f38267210 */ /* 0x000fe40007ffe026 */
[----:B------:R-:W-:Y:S01]  /*29b0*/  @P4 SEL R21, RZ, 0xffffffff, P5 ;  /* 0xffffffffff154807 */ /* 0x000fe20002800000 */
[----:B------:R-:W-:Y:S01]  /*29c0*/  IMAD.IADD R55, R55, 0x1, R34 ;  /* 0x0000000137377824 */ /* 0x000fe200078e0222 */
[----:B------:R-:W-:-:S02]  /*29d0*/  ISETP.NE.AND P4, PT, R63, 0x3, PT ;  /* 0x000000033f00780c */ /* 0x000fc40003f85270 */
[----:B------:R-:W-:Y:S02]  /*29e0*/  LOP3.LUT R31, R63, 0xfe, RZ, 0xc0, !PT ;  /* 0x000000fe3f1f7812 */ /* 0x000fe400078ec0ff */
[--C-:B------:R-:W-:Y:S02]  /*29f0*/  SHF.R.U32.HI R69, RZ, 0x8, R17.reuse ;  /* 0x00000008ff457819 */ /* 0x100fe40000011611 */
[----:B------:R-:W-:Y:S02]  /*2a00*/  IADD3 R18, PT, PT, R25, R26, R18 ;  /* 0x0000001a19127210 */ /* 0x000fe40007ffe012 */
[----:B------:R-:W-:Y:S02]  /*2a10*/  SHF.R.U32.HI R63, RZ, 0x9, R17 ;  /* 0x00000009ff3f7819 */ /* 0x000fe40000011611 */
[----:B------:R-:W-:Y:S02]  /*2a20*/  LOP3.LUT R56, R69, 0x1, RZ, 0xc0, !PT ;  /* 0x0000000145387812 */ /* 0x000fe400078ec0ff */
[----:B------:R-:W-:-:S02]  /*2a30*/  IADD3 R18, PT, PT, R33, R18, R28 ;  /* 0x0000001221127210 */ /* 0x000fc40007ffe01c */
[----:B------:R-:W-:Y:S02]  /*2a40*/  LOP3.LUT R61, R63, 0x1, RZ, 0xc0, !PT ;  /* 0x000000013f3d7812 */ /* 0x000fe400078ec0ff */
[----:B------:R-:W-:Y:S02]  /*2a50*/  LOP3.LUT R59, R59, 0x1, RZ, 0xc0, !PT ;  /* 0x000000013b3b7812 */ /* 0x000fe400078ec0ff */
[----:B------:R-:W-:Y:S02]  /*2a60*/  ISETP.NE.AND P5, PT, R31, 0x2, PT ;  /* 0x000000021f00780c */ /* 0x000fe40003fa5270 */
[----:B------:R-:W-:Y:S02]  /*2a70*/  IADD3 R18, PT, PT, R61, R18, R56 ;  /* 0x000000123d127210 */ /* 0x000fe40007ffe038 */
[----:B------:R-:W-:Y:S02]  /*2a80*/  SHF.R.U32.HI R31, RZ, 0xa, R17 ;  /* 0x0000000aff1f7819 */ /* 0x000fe40000011611 */
[----:B------:R-:W-:-:S02]  /*2a90*/  ISETP.NE.U32.AND P6, PT, R59, 0x1, PT ;  /* 0x000000013b00780c */ /* 0x000fc40003fc5070 */
[----:B------:R-:W-:Y:S02]  /*2aa0*/  LOP3.LUT R18, R18, 0xff, RZ, 0xc0, !PT ;  /* 0x000000ff12127812 */ /* 0x000fe400078ec0ff */
[C---:B------:R-:W-:Y:S02]  /*2ab0*/  LOP3.LUT R59, R31.reuse, 0x1, RZ, 0xc0, !PT ;  /* 0x000000011f3b7812 */ /* 0x040fe400078ec0ff */
[----:B------:R-:W-:Y:S02]  /*2ac0*/  LOP3.LUT P1, RZ, R62, 0x1, RZ, 0xc0, !PT ;  /* 0x000000013eff7812 */ /* 0x000fe4000782c0ff */
[----:B------:R-:W-:Y:S01]  /*2ad0*/  LOP3.LUT R64, R31, 0x1, RZ, 0xc0, !PT ;  /* 0x000000011f407812 */ /* 0x000fe200078ec0ff */
[----:B------:R-:W-:Y:S01]  /*2ae0*/  IMAD.IADD R59, R18, 0x1, R59 ;  /* 0x00000001123b7824 */ /* 0x000fe200078e023b */
[----:B------:R-:W-:Y:S02]  /*2af0*/  SEL R18, RZ, 0xffffffff, P4 ;  /* 0xffffffffff127807 */ /* 0x000fe40002000000 */
[----:B------:R-:W-:-:S02]  /*2b00*/  LOP3.LUT P4, RZ, R53, 0x1, RZ, 0xc0, !PT ;  /* 0x0000000135ff7812 */ /* 0x000fc4000788c0ff */
[----:B------:R-:W-:Y:S02]  /*2b10*/  IADD3 R53, PT, PT, R24, R25, R26 ;  /* 0x0000001918357210 */ /* 0x000fe40007ffe01a */
[----:B------:R-:W-:Y:S02]  /*2b20*/  SHF.R.U32.HI R65, RZ, 0xb, R17 ;  /* 0x0000000bff417819 */ /* 0x000fe40000011611 */
[----:B------:R-:W-:Y:S02]  /*2b30*/  IADD3 R53, PT, PT, R42, R53, R32 ;  /* 0x000000352a357210 */ /* 0x000fe40007ffe020 */
[----:B------:R-:W-:Y:S02]  /*2b40*/  @P1 SEL R18, RZ, 0xffffffff, P5 ;  /* 0xffffffffff121807 */ /* 0x000fe40002800000 */
[----:B------:R-:W-:Y:S02]  /*2b50*/  IADD3 R53, PT, PT, R64, R53, R61 ;  /* 0x0000003540357210 */ /* 0x000fe40007ffe03d */
[----:B------:R-:W-:-:S02]  /*2b60*/  ISETP.NE.AND P1, PT, R59, 0x3, PT ;  /* 0x000000033b00780c */ /* 0x000fc40003f25270 */
[----:B------:R-:W-:Y:S02]  /*2b70*/  LOP3.LUT R59, R59, 0xfe, RZ, 0xc0, !PT ;  /* 0x000000fe3b3b7812 */ /* 0x000fe400078ec0ff */
[----:B------:R-:W-:Y:S02]  /*2b80*/  LOP3.LUT R53, R53, 0xff, RZ, 0xc0, !PT ;  /* 0x000000ff35357812 */ /* 0x000fe400078ec0ff */
[----:B------:R-:W-:Y:S02]  /*2b90*/  LOP3.LUT R26, R65, 0x1, RZ, 0xc0, !PT ;  /* 0x00000001411a7812 */ /* 0x000fe400078ec0ff */
[----:B------:R-:W-:Y:S02]  /*2ba0*/  ISETP.NE.AND P5, PT, R59, 0x2, PT ;  /* 0x000000023b00780c */ /* 0x000fe40003fa5270 */
[----:B------:R-:W-:Y:S01]  /*2bb0*/  LOP3.LUT R67, R65, 0x1, RZ, 0xc0, !PT ;  /* 0x0000000141437812 */ /* 0x000fe200078ec0ff */
[----:B------:R-:W-:Y:S01]  /*2bc0*/  IMAD.IADD R53, R53, 0x1, R26 ;  /* 0x0000000135357824 */ /* 0x000fe200078e021a */
[----:B------:R-:W-:-:S02]  /*2bd0*/  SEL R26, RZ, 0xffffffff, P1 ;  /* 0xffffffffff1a7807 */ /* 0x000fc40000800000 */
[----:B------:R-:W-:Y:S02]  /*2be0*/  @P0 SEL R26, RZ, 0xffffffff, P5 ;  /* 0xffffffffff1a0807 */ /* 0x000fe40002800000 */
[----:B------:R-:W-:Y:S02]  /*2bf0*/  LOP3.LUT P0, RZ, R58, 0x1, RZ, 0xc0, !PT ;  /* 0x000000013aff7812 */ /* 0x000fe4000780c0ff */
[----:B------:R-:W-:Y:S02]  /*2c00*/  IADD3 R58, PT, PT, R43, R24, R25 ;  /* 0x000000182b3a7210 */ /* 0x000fe40007ffe019 */
[----:B------:R-:W-:Y:S02]  /*2c10*/  SHF.R.U32.HI R68, RZ, 0xc, R17 ;  /* 0x0000000cff447819 */ /* 0x000fe40000011611 */
[----:B------:R-:W-:Y:S02]  /*2c20*/  IADD3 R58, PT, PT, R45, R58, R33 ;  /* 0x0000003a2d3a7210 */ /* 0x000fe40007ffe021 */
[----:B------:R-:W-:-:S02]  /*2c30*/  LOP3.LUT P1, RZ, R47, 0x1, RZ, 0xc0, !PT ;  /* 0x000000012fff7812 */ /* 0x000fc4000782c0ff */
[----:B------:R-:W-:Y:S02]  /*2c40*/  IADD3 R58, PT, PT, R67, R58, R64 ;  /* 0x0000003a433a7210 */ /* 0x000fe40007ffe040 */
[C---:B------:R-:W-:Y:S02]  /*2c50*/  ISETP.NE.AND P5, PT, R53.reuse, 0x3, PT ;  /* 0x000000033500780c */ /* 0x040fe40003fa5270 */
[----:B------:R-:W-:Y:S02]  /*2c60*/  LOP3.LUT R58, R58, 0xff, RZ, 0xc0, !PT ;  /* 0x000000ff3a3a7812 */ /* 0x000fe400078ec0ff */
[----:B------:R-:W-:Y:S02]  /*2c70*/  LOP3.LUT R47, R68, 0x1, RZ, 0xc0, !PT ;  /* 0x00000001442f7812 */ /* 0x000fe400078ec0ff */
[----:B------:R-:W-:Y:S02]  /*2c80*/  LOP3.LUT R53, R53, 0xfe, RZ, 0xc0, !PT ;  /* 0x000000fe35357812 */ /* 0x000fe400078ec0ff */
[----:B------:R-:W-:Y:S01]  /*2c90*/  SEL R25, RZ, 0xffffffff, P5 ;  /* 0xffffffffff197807 */ /* 0x000fe20002800000 */
[----:B------:R-:W-:Y:S01]  /*2ca0*/  IMAD.IADD R47, R58, 0x1, R47 ;  /* 0x000000013a2f7824 */ /* 0x000fe200078e022f */
[----:B------:R-:W-:-:S02]  /*2cb0*/  ISETP.NE.AND P5, PT, R53, 0x2, PT ;  /* 0x000000023500780c */ /* 0x000fc40003fa5270 */
[----:B------:R-:W-:Y:S02]  /*2cc0*/  LOP3.LUT R44, R44, 0x1, RZ, 0xc0, !PT ;  /* 0x000000012c2c7812 */ /* 0x000fe400078ec0ff */
[----:B------:R-:W-:Y:S02]  /*2cd0*/  @P4 SEL R25, RZ, 0xffffffff, P5 ;  /* 0xffffffffff194807 */ /* 0x000fe40002800000 */
[C---:B------:R-:W-:Y:S02]  /*2ce0*/  LOP3.LUT R53, R47.reuse, 0xfe, RZ, 0xc0, !PT ;  /* 0x000000fe2f357812 */ /* 0x040fe400078ec0ff */
[----:B------:R-:W-:Y:S02]  /*2cf0*/  ISETP.NE.AND P5, PT, R47, 0x3, PT ;  /* 0x000000032f00780c */ /* 0x000fe40003fa5270 */
[----:B------:R-:W-:Y:S02]  /*2d00*/  LOP3.LUT R47, R23, 0x1, RZ, 0xc0, !PT ;  /* 0x00000001172f7812 */ /* 0x000fe400078ec0ff */
[----:B------:R-:W-:-:S02]  /*2d10*/  SEL R23, RZ, 0xffffffff, P5 ;  /* 0xffffffffff177807 */ /* 0x000fc40002800000 */
[----:B------:R-:W-:Y:S02]  /*2d20*/  ISETP.NE.U32.AND P5, PT, R47, 0x1, PT ;  /* 0x000000012f00780c */ /* 0x000fe40003fa5070 */
[----:B------:R-:W-:Y:S02]  /*2d30*/  IADD3 R47, PT, PT, R40, R43, R24 ;  /* 0x0000002b282f7210 */ /* 0x000fe40007ffe018 */
[----:B------:R-:W-:Y:S02]  /*2d40*/  ISETP.NE.AND P4, PT, R53, 0x2, PT ;  /* 0x000000023500780c */ /* 0x000fe40003f85270 */
[----:B------:R-:W-:Y:S02]  /*2d50*/  IADD3 R24, PT, PT, R48, R47, R42 ;  /* 0x0000002f30187210 */ /* 0x000fe40007ffe02a */
[----:B------:R-:W-:Y:S02]  /*2d60*/  LOP3.LUT R70, R68, 0x1, RZ, 0xc0, !PT ;  /* 0x0000000144467812 */ /* 0x000fe400078ec0ff */
[----:B------:R-:W-:-:S02]  /*2d70*/  @P1 SEL R23, RZ, 0xffffffff, P4 ;  /* 0xffffffffff171807 */ /* 0x000fc40002000000 */
[----:B------:R-:W-:Y:S02]  /*2d80*/  ISETP.NE.U32.AND P1, PT, R44, 0x1, PT ;  /* 0x000000012c00780c */ /* 0x000fe40003f25070 */
[----:B------:R-:W-:Y:S02]  /*2d90*/  IADD3 R24, PT, PT, R70, R24, R67 ;  /* 0x0000001846187210 */ /* 0x000fe40007ffe043 */
[----:B------:R-:W-:Y:S02]  /*2da0*/  SHF.R.U32.HI R44, RZ, 0xd, R17 ;  /* 0x0000000dff2c7819 */ /* 0x000fe40000011611 */
[----:B------:R-:W-:Y:S02]  /*2db0*/  LOP3.LUT R24, R24, 0xff, RZ, 0xc0, !PT ;  /* 0x000000ff18187812 */ /* 0x000fe400078ec0ff */
[----:B------:R-:W-:Y:S02]  /*2dc0*/  LOP3.LUT R53, R44, 0x1, RZ, 0xc0, !PT ;  /* 0x000000012c357812 */ /* 0x000fe400078ec0ff */
[----:B------:R-:W-:-:S02]  /*2dd0*/  P2R R47, PR, RZ, 0x2 ;  /* 0x00000002ff2f7803 */ /* 0x000fc40000000000 */
[----:B------:R-:W-:Y:S01]  /*2de0*/  LOP3.LUT R22, R22, 0x1, RZ, 0xc0, !PT ;  /* 0x0000000116167812 */ /* 0x000fe200078ec0ff */
[----:B------:R-:W-:Y:S01]  /*2df0*/  IMAD.IADD R24, R24, 0x1, R53 ;  /* 0x0000000118187824 */ /* 0x000fe200078e0235 */
[----:B------:R-:W-:Y:S02]  /*2e00*/  LOP3.LUT R73, R44, 0x1, RZ, 0xc0, !PT ;  /* 0x000000012c497812 */ /* 0x000fe400078ec0ff */
[----:B------:R-:W-:Y:S02]  /*2e10*/  IADD3 R37, PT, PT, R41, R37, R54 ;  /* 0x0000002529257210 */ /* 0x000fe40007ffe036 */
[C---:B------:R-:W-:Y:S02]  /*2e20*/  ISETP.NE.AND P1, PT, R24.reuse, 0x3, PT ;  /* 0x000000031800780c */ /* 0x040fe40003f25270 */
[----:B------:R-:W-:Y:S02]  /*2e30*/  LOP3.LUT R53, R24, 0xfe, RZ, 0xc0, !PT ;  /* 0x000000fe18357812 */ /* 0x000fe400078ec0ff */
[----:B------:R-:W-:-:S02]  /*2e40*/  SEL R24, RZ, 0xffffffff, P1 ;  /* 0xffffffffff187807 */ /* 0x000fc40000800000 */
[----:B------:R-:W-:Y:S02]  /*2e50*/  ISETP.NE.AND P1, PT, R53, 0x2, PT ;  /* 0x000000023500780c */ /* 0x000fe40003f25270 */
[----:B------:R-:W-:Y:S02]  /*2e60*/  LOP3.LUT R54, R50, 0x1, RZ, 0xc0, !PT ;  /* 0x0000000132367812 */ /* 0x000fe400078ec0ff */
[----:B------:R-:W-:Y:S02]  /*2e70*/  @P0 SEL R24, RZ, 0xffffffff, P1 ;  /* 0xffffffffff180807 */ /* 0x000fe40000800000 */
[----:B------:R-:W-:Y:S02]  /*2e80*/  LOP3.LUT P0, RZ, R46, 0x1, RZ, 0xc0, !PT ;  /* 0x000000012eff7812 */ /* 0x000fe4000780c0ff */
[----:B------:R-:W-:Y:S02]  /*2e90*/  IADD3 R46, PT, PT, R29, R40, R43 ;  /* 0x000000281d2e7210 */ /* 0x000fe40007ffe02b */
[----:B------:R-:W-:-:S02]  /*2ea0*/  ISETP.NE.U32.AND P1, PT, R22, 0x1, PT ;  /* 0x000000011600780c */ /* 0x000fc40003f25070 */
[----:B------:R-:W-:Y:S02]  /*2eb0*/  IADD3 R46, PT, PT, R57, R46, R45 ;  /* 0x0000002e392e7210 */ /* 0x000fe40007ffe02d */
[----:B------:R-:W-:Y:S02]  /*2ec0*/  P2R R43, PR, RZ, 0x2 ;  /* 0x00000002ff2b7803 */ /* 0x000fe40000000000 */
[----:B------:R-:W-:Y:S02]  /*2ed0*/  IADD3 R22, PT, PT, R73, R46, R70 ;  /* 0x0000002e49167210 */ /* 0x000fe40007ffe046 */
[----:B------:R-:W-:Y:S02]  /*2ee0*/  SHF.R.U32.HI R46, RZ, 0xe, R17 ;  /* 0x0000000eff2e7819 */ /* 0x000fe40000011611 */
[----:B------:R-:W-:Y:S02]  /*2ef0*/  LOP3.LUT R53, R22, 0xff, RZ, 0xc0, !PT ;  /* 0x000000ff16357812 */ /* 0x000fe400078ec0ff */
[----:B------:R-:W-:-:S02]  /*2f00*/  LOP3.LUT R58, R46, 0x1, RZ, 0xc0, !PT ;  /* 0x000000012e3a7812 */ /* 0x000fc400078ec0ff */
[----:B------:R-:W-:Y:S02]  /*2f10*/  LOP3.LUT R78, R46, 0x1, RZ, 0xc0, !PT ;  /* 0x000000012e4e7812 */ /* 0x000fe400078ec0ff */
[----:B------:R-:W-:Y:S01]  /*2f20*/  LOP3.LUT R27, R27, 0x1, RZ, 0xc0, !PT ;  /* 0x000000011b1b7812 */ /* 0x000fe200078ec0ff */
[----:B------:R-:W-:Y:S01]  /*2f30*/  IMAD.IADD R53, R53, 0x1, R58 ;  /* 0x0000000135357824 */ /* 0x000fe200078e023a */
[----:B------:R-:W-:Y:S02]  /*2f40*/  SHF.R.U32.HI R66, RZ, 0xf, R17 ;  /* 0x0000000fff427819 */ /* 0x000fe40000011611 */
[----:B------:R-:W-:Y:S02]  /*2f50*/  IADD3 R35, PT, PT, R30, R35, R41 ;  /* 0x000000231e237210 */ /* 0x000fe40007ffe029 */
[C---:B------:R-:W-:Y:S02]  /*2f60*/  LOP3.LUT R22, R53.reuse, 0xfe, RZ, 0xc0, !PT ;  /* 0x000000fe35167812 */ /* 0x040fe400078ec0ff */
[----:B------:R-:W-:-:S02]  /*2f70*/  ISETP.NE.AND P1, PT, R53, 0x3, PT ;  /* 0x000000033500780c */ /* 0x000fc40003f25270 */
[----:B------:R-:W-:Y:S02]  /*2f80*/  ISETP.NE.AND P4, PT, R22, 0x2, PT ;  /* 0x000000021600780c */ /* 0x000fe40003f85270 */
[----:B------:R-:W-:Y:S02]  /*2f90*/  SEL R22, RZ, 0xffffffff, P1 ;  /* 0xffffffffff167807 */ /* 0x000fe40000800000 */
[----:B------:R-:W-:Y:S02]  /*2fa0*/  @P0 SEL R22, RZ, 0xffffffff, P4 ;  /* 0xffffffffff160807 */ /* 0x000fe40002000000 */
[----:B------:R-:W-:Y:S02]  /*2fb0*/  LOP3.LUT P0, RZ, R49, 0x1, RZ, 0xc0, !PT ;  /* 0x0000000131ff7812 */ /* 0x000fe4000780c0ff */
[----:B------:R-:W-:Y:S01]  /*2fc0*/  IADD3 R49, PT, PT, R60, R29, R40 ;  /* 0x0000001d3c317210 */ /* 0x000fe20007ffe028 */
[----:B------:R-:W-:Y:S01]  /*2fd0*/  IMAD.IADD R29, R29, 0x1, R60 ;  /* 0x000000011d1d7824 */ /* 0x000fe200078e023c */
[----:B------:R-:W-:-:S02]  /*2fe0*/  ISETP.NE.U32.AND P1, PT, R27, 0x1, PT ;  /* 0x000000011b00780c */ /* 0x000fc40003f25070 */
[----:B------:R-:W-:Y:S02]  /*2ff0*/  IADD3 R49, PT, PT, R54, R49, R48 ;  /* 0x0000003136317210 */ /* 0x000fe40007ffe030 */
[----:B------:R-:W-:Y:S02]  /*3000*/  LOP3.LUT R40, R66, 0x1, RZ, 0xc0, !PT ;  /* 0x0000000142287812 */ /* 0x000fe400078ec0ff */
[----:B------:R-:W-:Y:S02]  /*3010*/  IADD3 R49, PT, PT, R78, R49, R73 ;  /* 0x000000314e317210 */ /* 0x000fe40007ffe049 */
[----:B------:R-:W-:Y:S02]  /*3020*/  IADD3 R41, PT, PT, R30, R41, R29 ;  /* 0x000000291e297210 */ /* 0x000fe40007ffe01d */
[----:B------:R-:W-:Y:S02]  /*3030*/  LOP3.LUT R27, R49, 0xff, RZ, 0xc0, !PT ;  /* 0x000000ff311b7812 */ /* 0x000fe400078ec0ff */
[----:B------:R-:W-:-:S02]  /*3040*/  LOP3.LUT R30, R69, 0x1, RZ, 0xc0, !PT ;  /* 0x00000001451e7812 */ /* 0x000fc400078ec0ff */
[----:B------:R-:W-:Y:S01]  /*3050*/  LOP3.LUT R29, R63, 0x1, RZ, 0xc0, !PT ;  /* 0x000000013f1d7812 */ /* 0x000fe200078ec0ff */
[----:B------:R-:W-:Y:S01]  /*3060*/  IMAD.IADD R27, R27, 0x1, R40 ;  /* 0x000000011b1b7824 */ /* 0x000fe200078e0228 */
[----:B------:R-:W-:Y:S02]  /*3070*/  IADD3 R59, PT, PT, R33, R32, R28 ;  /* 0x00000020213b7210 */ /* 0x000fe40007ffe01c */
[----:B------:R-:W-:Y:S02]  /*3080*/  P2R R49, PR, RZ, 0x2 ;  /* 0x00000002ff317803 */ /* 0x000fe40000000000 */
[----:B------:R-:W-:Y:S02]  /*3090*/  LOP3.LUT R53, R27, 0xfe, RZ, 0xc0, !PT ;  /* 0x000000fe1b357812 */ /* 0x000fe400078ec0ff */
[----:B------:R-:W-:Y:S02]  /*30a0*/  SHF.R.U32.HI R62, RZ, 0x10, R17 ;  /* 0x00000010ff3e7819 */ /* 0x000fe40000011611 */
[----:B------:R-:W-:-:S02]  /*30b0*/  ISETP.NE.AND P1, PT, R53, 0x2, PT ;  /* 0x000000023500780c */ /* 0x000fc40003f25270 */
[C---:B------:R-:W-:Y:S02]  /*30c0*/  IADD3 R53, PT, PT, R29.reuse, R39, R30 ;  /* 0x000000271d357210 */ /* 0x040fe40007ffe01e */
[----:B------:R-:W-:Y:S02]  /*30d0*/  IADD3 R30, PT, PT, R64, R59, R56 ;  /* 0x0000003b401e7210 */ /* 0x000fe40007ffe038 */
[----:B------:R-:W-:Y:S02]  /*30e0*/  SHF.R.U32.HI R59, RZ, 0x11, R17 ;  /* 0x00000011ff3b7819 */ /* 0x000fe40000011611 */
[----:B------:R-:W-:Y:S02]  /*30f0*/  IADD3 R39, PT, PT, R29, R34, R39 ;  /* 0x000000221d277210 */ /* 0x000fe40007ffe027 */
[----:B------:R-:W-:Y:S02]  /*3100*/  LOP3.LUT R28, R62, 0x1, RZ, 0xc0, !PT ;  /* 0x000000013e1c7812 */ /* 0x000fe400078ec0ff */
[----:B------:R-:W-:-:S02]  /*3110*/  LOP3.LUT R29, R59, 0x1, RZ, 0xc0, !PT ;  /* 0x000000013b1d7812 */ /* 0x000fc400078ec0ff */
[----:B------:R-:W-:Y:S02]  /*3120*/  ISETP.NE.AND P4, PT, R27, 0x3, PT ;  /* 0x000000031b00780c */ /* 0x000fe40003f85270 */
[----:B------:R-:W-:Y:S02]  /*3130*/  IADD3 R30, PT, PT, R29, R30, R28 ;  /* 0x0000001e1d1e7210 */ /* 0x000fe40007ffe01c */
[----:B------:R-:W-:Y:S02]  /*3140*/  SHF.R.U32.HI R60, RZ, 0x12, R17 ;  /* 0x00000012ff3c7819 */ /* 0x000fe40000011611 */
[----:B------:R-:W-:Y:S02]  /*3150*/  SEL R27, RZ, 0xffffffff, P4 ;  /* 0xffffffffff1b7807 */ /* 0x000fe40002000000 */
[----:B------:R-:W-:Y:S02]  /*3160*/  @P0 SEL R27, RZ, 0xffffffff, P1 ;  /* 0xffffffffff1b0807 */ /* 0x000fe40000800000 */
[----:B------:R-:W-:-:S02]  /*3170*/  LOP3.LUT P0, RZ, R63, 0x1, RZ, 0xc0, !PT ;  /* 0x000000013fff7812 */ /* 0x000fc4000780c0ff */
[----:B------:R-:W-:Y:S02]  /*3180*/  LOP3.LUT R30, R30, 0xff, RZ, 0xc0, !PT ;  /* 0x000000ff1e1e7812 */ /* 0x000fe400078ec0ff */
[----:B------:R-:W-:Y:S02]  /*3190*/  LOP3.LUT R63, R60, 0x1, RZ, 0xc0, !PT ;  /* 0x000000013c3f7812 */ /* 0x000fe400078ec0ff */
[----:B------:R-:W-:Y:S02]  /*31a0*/  IADD3 R32, PT, PT, R42, R33, R32 ;  /* 0x000000212a207210 */ /* 0x000fe40007ffe020 */
[----:B------:R-:W-:Y:S01]  /*31b0*/  P2R R74, PR, RZ, 0x20 ;  /* 0x00000020ff4a7803 */ /* 0x000fe20000000000 */
[----:B------:R-:W-:Y:S01]  /*31c0*/  IMAD.IADD R30, R30, 0x1, R63 ;  /* 0x000000011e1e7824 */ /* 0x000fe200078e023f */
[----:B------:R-:W-:Y:S02]  /*31d0*/  IADD3 R34, PT, PT, R67, R32, R61 ;  /* 0x0000002043227210 */ /* 0x000fe40007ffe03d */
[----:B------:R-:W-:-:S02]  /*31e0*/  LOP3.LUT R32, R60, 0x1, RZ, 0xc0, !PT ;  /* 0x000000013c207812 */ /* 0x000fc400078ec0ff */
[C---:B------:R-:W-:Y:S02]  /*31f0*/  LOP3.LUT R63, R30.reuse, 0xfe, RZ, 0xc0, !PT ;  /* 0x000000fe1e3f7812 */ /* 0x040fe400078ec0ff */
[----:B------:R-:W-:Y:S02]  /*3200*/  ISETP.NE.AND P5, PT, R30, 0x3, PT ;  /* 0x000000031e00780c */ /* 0x000fe40003fa5270 */
[----:B------:R-:W-:Y:S02]  /*3210*/  ISETP.NE.AND P4, PT, R63, 0x2, PT ;  /* 0x000000023f00780c */ /* 0x000fe40003f85270 */
[----:B------:R-:W-:Y:S02]  /*3220*/  IADD3 R34, PT, PT, R32, R34, R29 ;  /* 0x0000002220227210 */ /* 0x000fe40007ffe01d */
[----:B------:R-:W-:Y:S02]  /*3230*/  SHF.R.U32.HI R63, RZ, 0x13, R17 ;  /* 0x00000013ff3f7819 */ /* 0x000fe40000011611 */
[----:B------:R-:W-:-:S02]  /*3240*/  SEL R30, RZ, 0xffffffff, P5 ;  /* 0xffffffffff1e7807 */ /* 0x000fc40002800000 */
[----:B------:R-:W-:Y:S02]  /*3250*/  @P0 SEL R30, RZ, 0xffffffff, P4 ;  /* 0xffffffffff1e0807 */ /* 0x000fe40002000000 */
[----:B------:R-:W-:Y:S02]  /*3260*/  LOP3.LUT P0, RZ, R31, 0x1, RZ, 0xc0, !PT ;  /* 0x000000011fff7812 */ /* 0x000fe4000780c0ff */
[----:B------:R-:W-:Y:S02]  /*3270*/  LOP3.LUT R34, R34, 0xff, RZ, 0xc0, !PT ;  /* 0x000000ff22227812 */ /* 0x000fe400078ec0ff */
[----:B------:R-:W-:Y:S02]  /*3280*/  LOP3.LUT R31, R63, 0x1, RZ, 0xc0, !PT ;  /* 0x000000013f1f7812 */ /* 0x000fe400078ec0ff */
[----:B------:R-:W-:Y:S02]  /*3290*/  IADD3 R33, PT, PT, R45, R42, R33 ;  /* 0x0000002a2d217210 */ /* 0x000fe40007ffe021 */
[----:B------:R-:W-:Y:S01]  /*32a0*/  LOP3.LUT P1, RZ, R69, 0x1, RZ, 0xc0, !PT ;  /* 0x0000000145ff7812 */ /* 0x000fe2000782c0ff */
[----:B------:R-:W-:Y:S01]  /*32b0*/  IMAD.IADD R31, R34, 0x1, R31 ;  /* 0x00000001221f7824 */ /* 0x000fe200078e021f */
[----:B------:R-:W-:-:S02]  /*32c0*/  P2R R79, PR, RZ, 0x40 ;  /* 0x00000040ff4f7803 */ /* 0x000fc40000000000 */
[----:B------:R-:W-:Y:S02]  /*32d0*/  IADD3 R35, PT, PT, R51, R35, R36 ;  /* 0x0000002333237210 */ /* 0x000fe40007ffe024 */
[C---:B------:R-:W-:Y:S02]  /*32e0*/  LOP3.LUT R34, R31.reuse, 0xfe, RZ, 0xc0, !PT ;  /* 0x000000fe1f227812 */ /* 0x040fe400078ec0ff */
[----:B------:R-:W-:Y:S02]  /*32f0*/  ISETP.NE.AND P5, PT, R31, 0x3, PT ;  /* 0x000000031f00780c */ /* 0x000fe40003fa5270 */
[----:B------:R-:W-:Y:S02]  /*3300*/  ISETP.NE.AND P4, PT, R34, 0x2, PT ;  /* 0x000000022200780c */ /* 0x000fe40003f85270 */
[----:B------:R-:W-:Y:S02]  /*3310*/  IADD3 R34, PT, PT, R70, R33, R64 ;  /* 0x0000002146227210 */ /* 0x000fe40007ffe040 */
[----:B------:R-:W-:-:S02]  /*3320*/  LOP3.LUT R33, R63, 0x1, RZ, 0xc0, !PT ;  /* 0x000000013f217812 */ /* 0x000fc400078ec0ff */
[----:B------:R-:W-:Y:S02]  /*3330*/  SEL R31, RZ, 0xffffffff, P5 ;  /* 0xffffffffff1f7807 */ /* 0x000fe40002800000 */
[----:B------:R-:W-:Y:S02]  /*3340*/  @P0 SEL R31, RZ, 0xffffffff, P4 ;  /* 0xffffffffff1f0807 */ /* 0x000fe40002000000 */
[----:B------:R-:W-:Y:S02]  /*3350*/  LOP3.LUT P4, RZ, R65, 0x1, RZ, 0xc0, !PT ;  /* 0x0000000141ff7812 */ /* 0x000fe4000788c0ff */
[----:B------:R-:W-:Y:S02]  /*3360*/  IADD3 R34, PT, PT, R33, R34, R32 ;  /* 0x0000002221227210 */ /* 0x000fe40007ffe020 */
[----:B------:R-:W-:Y:S02]  /*3370*/  SHF.R.U32.HI R65, RZ, 0x14, R17 ;  /* 0x00000014ff417819 */ /* 0x000fe40000011611 */
[----:B------:R-:W-:-:S02]  /*3380*/  LOP3.LUT R34, R34, 0xff, RZ, 0xc0, !PT ;  /* 0x000000ff22227812 */ /* 0x000fc400078ec0ff */
[----:B------:R-:W-:Y:S02]  /*3390*/  LOP3.LUT R69, R65, 0x1, RZ, 0xc0, !PT ;  /* 0x0000000141457812 */ /* 0x000fe400078ec0ff */
[----:B------:R-:W-:Y:S02]  /*33a0*/  LOP3.LUT P0, RZ, R68, 0x1, RZ, 0xc0, !PT ;  /* 0x0000000144ff7812 */ /* 0x000fe4000780c0ff */
[----:B------:R-:W-:Y:S01]  /*33b0*/  IADD3 R41, PT, PT, R58, R41, R51 ;  /* 0x000000293a297210 */ /* 0x000fe20007ffe033 */
[----:B------:R-:W-:Y:S01]  /*33c0*/  IMAD.IADD R34, R34, 0x1, R69 ;  /* 0x0000000122227824 */ /* 0x000fe200078e0245 */
[----:B------:R-:W-:Y:S02]  /*33d0*/  IADD3 R42, PT, PT, R48, R45, R42 ;  /* 0x0000002d302a7210 */ /* 0x000fe40007ffe02a */
[----:B------:R-:W-:Y:S02]  /*33e0*/  IADD3 R41, PT, PT, R15, R41, R40 ;  /* 0x000000290f297210 */ /* 0x000fe40007ffe028 */
[----:B------:R-:W-:-:S02]  /*33f0*/  LOP3.LUT R68, R34, 0xfe, RZ, 0xc0, !PT ;  /* 0x000000fe22447812 */ /* 0x000fc400078ec0ff */
[----:B------:R-:W-:Y:S02]  /*3400*/  ISETP.NE.AND P6, PT, R34, 0x3, PT ;  /* 0x000000032200780c */ /* 0x000fe40003fc5270 */
[----:B------:R-:W-:Y:S02]  /*3410*/  ISETP.NE.AND P5, PT, R68, 0x2, PT ;  /* 0x000000024400780c */ /* 0x000fe40003fa5270 */
[----:B------:R-:W-:Y:S02]  /*3420*/  SEL R34, RZ, 0xffffffff, P6 ;  /* 0xffffffffff227807 */ /* 0x000fe40003000000 */
[----:B------:R-:W-:Y:S02]  /*3430*/  @P4 SEL R34, RZ, 0xffffffff, P5 ;  /* 0xffffffffff224807 */ /* 0x000fe40002800000 */
[C---:B------:R-:W-:Y:S02]  /*3440*/  ISETP.NE.AND P4, PT, R37.reuse, 0x3, PT ;  /* 0x000000032500780c */ /* 0x040fe40003f85270 */
[----:B------:R-:W-:-:S02]  /*3450*/  LOP3.LUT R37, R37, 0xfffffffe, RZ, 0xc0, !PT ;  /* 0xfffffffe25257812 */ /* 0x000fc400078ec0ff */
[----:B------:R-:W-:Y:S02]  /*3460*/  SEL R36, RZ, 0xffffffff, P4 ;  /* 0xffffffffff247807 */ /* 0x000fe40002000000 */
[----:B------:R-:W-:Y:S02]  /*3470*/  ISETP.NE.AND P4, PT, R37, 0x2, PT ;  /* 0x000000022500780c */ /* 0x000fe40003f85270 */
[----:B------:R-:W-:Y:S02]  /*3480*/  LOP3.LUT R68, R62, 0x1, RZ, 0xc0, !PT ;  /* 0x000000013e447812 */ /* 0x000fe400078ec0ff */
[----:B------:R-:W-:Y:S02]  /*3490*/  @P2 SEL R36, RZ, 0xffffffff, P4 ;  /* 0xffffffffff242807 */ /* 0x000fe40002000000 */
[C---:B------:R-:W-:Y:S02]  /*34a0*/  ISETP.NE.AND P2, PT, R55.reuse, 0x3, PT ;  /* 0x000000033700780c */ /* 0x040fe40003f45270 */
[----:B------:R-:W-:-:S02]  /*34b0*/  LOP3.LUT R55, R55, 0x3e, RZ, 0xc0, !PT ;  /* 0x0000003e37377812 */ /* 0x000fc400078ec0ff */
[----:B------:R-:W-:Y:S02]  /*34c0*/  SEL R37, RZ, 0xffffffff, P2 ;  /* 0xffffffffff257807 */ /* 0x000fe40001000000 */
[----:B------:R-:W-:Y:S01]  /*34d0*/  ISETP.NE.AND P2, PT, R55, 0x2, PT ;  /* 0x000000023700780c */ /* 0x000fe20003f45270 */
[----:B------:R-:W-:Y:S01]  /*34e0*/  IMAD.IADD R55, R38, 0x1, R53 ;  /* 0x0000000126377824 */ /* 0x000fe200078e0235 */
[----:B------:R-:W-:Y:S02]  /*34f0*/  LOP3.LUT P6, RZ, R17, 0x1, RZ, 0xc0, !PT ;  /* 0x0000000111ff7812 */ /* 0x000fe400078cc0ff */
[----:B------:R-:W-:Y:S02]  /*3500*/  @P3 SEL R37, RZ, 0xffffffff, P2 ;  /* 0xffffffffff253807 */ /* 0x000fe40001000000 */
[C---:B------:R-:W-:Y:S02]  /*3510*/  ISETP.NE.AND P2, PT, R55.reuse, 0x3, PT ;  /* 0x000000033700780c */ /* 0x040fe40003f45270 */
[----:B------:R-:W-:-:S02]  /*3520*/  LOP3.LUT R40, R55, 0x3e, RZ, 0xc0, !PT ;  /* 0x0000003e37287812 */ /* 0x000fc400078ec0ff */
[----:B------:R-:W-:Y:S02]  /*3530*/  LOP3.LUT R55, R59, 0x1, RZ, 0xc0, !PT ;  /* 0x000000013b377812 */ /* 0x000fe400078ec0ff */
[----:B------:R-:W-:Y:S02]  /*3540*/  SEL R38, RZ, 0xffffffff, P2 ;  /* 0xffffffffff267807 */ /* 0x000fe40001000000 */
[----:B------:R-:W-:Y:S02]  /*3550*/  ISETP.NE.AND P2, PT, R40, 0x2, PT ;  /* 0x000000022800780c */ /* 0x000fe40003f45270 */
[----:B------:R-:W-:Y:S02]  /*3560*/  IADD3 R40, PT, PT, R55, R52, R68 ;  /* 0x0000003437287210 */ /* 0x000fe40007ffe044 */
[----:B------:R-:W-:Y:S02]  /*3570*/  @P6 SEL R38, RZ, 0xffffffff, P2 ;  /* 0xffffffffff266807 */ /* 0x000fe40001000000 */
[----:B------:R-:W-:Y:S01]  /*3580*/  LOP3.LUT R69, R41, 0xfffffffe, RZ, 0xc0, !PT ;  /* 0xfffffffe29457812 */ /* 0x000fe200078ec0ff */
[----:B------:R-:W-:Y:S01]  /*3590*/  IMAD.IADD R68, R39, 0x1, R40 ;  /* 0x0000000127447824 */ /* 0x000fe200078e0228 */
[----:B------:R-:W-:-:S02]  /*35a0*/  ISETP.NE.AND P4, PT, R41, 0x3, PT ;  /* 0x000000032900780c */ /* 0x000fc40003f85270 */
[----:B------:R-:W-:Y:S02]  /*35b0*/  ISETP.NE.AND P3, PT, R69, 0x2, PT ;  /* 0x000000024500780c */ /* 0x000fe40003f65270 */
[C---:B------:R-:W-:Y:S02]  /*35c0*/  LOP3.LUT R39, R68.reuse, 0x3e, RZ, 0xc0, !PT ;  /* 0x0000003e44277812 */ /* 0x040fe400078ec0ff */
[----:B------:R-:W-:Y:S02]  /*35d0*/  ISETP.NE.AND P2, PT, R68, 0x3, PT ;  /* 0x000000034400780c */ /* 0x000fe40003f45270 */
[----:B------:R-:W-:Y:S02]  /*35e0*/  ISETP.NE.AND P5, PT, R39, 0x2, PT ;  /* 0x000000022700780c */ /* 0x000fe40003fa5270 */
[----:B------:R-:W-:Y:S02]  /*35f0*/  SEL R41, RZ, 0xffffffff, P2 ;  /* 0xffffffffff297807 */ /* 0x000fe40001000000 */
[----:B------:R-:W-:-:S02]  /*3600*/  @P1 SEL R41, RZ, 0xffffffff, P5 ;  /* 0xffffffffff291807 */ /* 0x000fc40002800000 */
[----:B------:R-:W-:Y:S02]  /*3610*/  ISETP.NE.AND P5, PT, R43, RZ, PT ;  /* 0x000000ff2b00720c */ /* 0x000fe40003fa5270 */
[----:B------:R-:W-:Y:S02]  /*3620*/  IADD3 R43, PT, PT, R73, R42, R67 ;  /* 0x0000002a492b7210 */ /* 0x000fe40007ffe043 */
[----:B------:R-:W-:Y:S02]  /*3630*/  LOP3.LUT R42, R65, 0x1, RZ, 0xc0, !PT ;  /* 0x00000001412a7812 */ /* 0x000fe400078ec0ff */
[----:B------:R-:W-:Y:S02]  /*3640*/  SHF.R.U32.HI R69, RZ, 0x15, R17 ;  /* 0x00000015ff457819 */ /* 0x000fe40000011611 */
[----:B------:R-:W-:Y:S02]  /*3650*/  IADD3 R43, PT, PT, R42, R43, R33 ;  /* 0x0000002b2a2b7210 */ /* 0x000fe40007ffe021 */
[----:B------:R-:W-:-:S02]  /*3660*/  LOP3.LUT P6, RZ, R50, 0x1, RZ, 0xc0, !PT ;  /* 0x0000000132ff7812 */ /* 0x000fc400078cc0ff */
[----:B------:R-:W-:Y:S02]  /*3670*/  LOP3.LUT R43, R43, 0xff, RZ, 0xc0, !PT ;  /* 0x000000ff2b2b7812 */ /* 0x000fe400078ec0ff */
[----:B------:R-:W-:Y:S02]  /*3680*/  LOP3.LUT R50, R69, 0x1, RZ, 0xc0, !PT ;  /* 0x0000000145327812 */ /* 0x000fe400078ec0ff */
[----:B------:R-:W-:Y:S02]  /*3690*/  SEL R39, RZ, 0xffffffff, P4 ;  /* 0xffffffffff277807 */ /* 0x000fe40002000000 */
[----:B------:R-:W-:Y:S01]  /*36a0*/  ISETP.NE.AND P4, PT, R47, RZ, PT ;  /* 0x000000ff2f00720c */ /* 0x000fe20003f85270 */
[----:B------:R-:W-:Y:S01]  /*36b0*/  IMAD.IADD R43, R43, 0x1, R50 ;  /* 0x000000012b2b7824 */ /* 0x000fe200078e0232 */
[----:B------:R-:W-:Y:S02]  /*36c0*/  IADD3 R45, PT, PT, R57, R48, R45 ;  /* 0x00000030392d7210 */ /* 0x000fe40007ffe02d */
[----:B------:R-:W-:-:S02]  /*36d0*/  SHF.R.U32.HI R71, RZ, 0x16, R17 ;  /* 0x00000016ff477819 */ /* 0x000fc40000011611 */
[C---:B------:R-:W-:Y:S02]  /*36e0*/  LOP3.LUT R47, R43.reuse, 0xfe, RZ, 0xc0, !PT ;  /* 0x000000fe2b2f7812 */ /* 0x040fe400078ec0ff */
[----:B------:R-:W-:Y:S02]  /*36f0*/  ISETP.NE.AND P2, PT, R43, 0x3, PT ;  /* 0x000000032b00780c */ /* 0x000fe40003f45270 */
[----:B------:R-:W-:Y:S02]  /*3700*/  ISETP.NE.AND P1, PT, R47, 0x2, PT ;  /* 0x000000022f00780c */ /* 0x000fe40003f25270 */
[----:B------:R-:W-:Y:S02]  /*3710*/  SEL R43, RZ, 0xffffffff, P2 ;  /* 0xffffffffff2b7807 */ /* 0x000fe40001000000 */
[----:B------:R-:W-:Y:S02]  /*3720*/  @P0 SEL R43, RZ, 0xffffffff, P1 ;  /* 0xffffffffff2b0807 */ /* 0x000fe40000800000 */
[----:B------:R-:W-:-:S02]  /*3730*/  LOP3.LUT P0, RZ, R44, 0x1, RZ, 0xc0, !PT ;  /* 0x000000012cff7812 */ /* 0x000fc4000780c0ff */
[----:B------:R-:W-:Y:S02]  /*3740*/  IADD3 R44, PT, PT, R78, R45, R70 ;  /* 0x0000002d4e2c7210 */ /* 0x000fe40007ffe046 */
[----:B------:R-:W-:Y:S02]  /*3750*/  LOP3.LUT R45, R69, 0x1, RZ, 0xc0, !PT ;  /* 0x00000001452d7812 */ /* 0x000fe400078ec0ff */
[----:B------:R-:W-:Y:S02]  /*3760*/  @P6 SEL R39, RZ, 0xffffffff, P3 ;  /* 0xffffffffff276807 */ /* 0x000fe40001800000 */
[----:B------:R-:W-:Y:S02]  /*3770*/  IADD3 R44, PT, PT, R45, R44, R42 ;  /* 0x0000002c2d2c7210 */ /* 0x000fe40007ffe02a */
[----:B------:R-:W-:Y:S02]  /*3780*/  LOP3.LUT P1, RZ, R46, 0x1, RZ, 0xc0, !PT ;  /* 0x000000012eff7812 */ /* 0x000fe4000782c0ff */
[----:B------:R-:W-:-:S02]  /*3790*/  LOP3.LUT R47, R44, 0xff, RZ, 0xc0, !PT ;  /* 0x000000ff2c2f7812 */ /* 0x000fc400078ec0ff */
[----:B------:R-:W-:Y:S02]  /*37a0*/  LOP3.LUT R44, R71, 0x1, RZ, 0xc0, !PT ;  /* 0x00000001472c7812 */ /* 0x000fe400078ec0ff */
[----:B------:R-:W-:Y:S01]  /*37b0*/  IADD3 R48, PT, PT, R54, R57, R48 ;  /* 0x0000003936307210 */ /* 0x000fe20007ffe030 */
[----:B------:R-:W-:Y:S01]  /*37c0*/  IMAD.IADD R54, R57, 0x1, R54 ;  /* 0x0000000139367824 */ /* 0x000fe200078e0236 */
[----:B------:R-:W-:Y:S01]  /*37d0*/  ISETP.NE.AND P6, PT, R49, RZ, PT ;  /* 0x000000ff3100720c */ /* 0x000fe20003fc5270 */
[----:B------:R-:W-:Y:S01]  /*37e0*/  IMAD.IADD R47, R47, 0x1, R44 ;  /* 0x000000012f2f7824 */ /* 0x000fe200078e022c */
[----:B------:R-:W-:Y:S02]  /*37f0*/  LOP3.LUT R26, R26, 0x1, RZ, 0xc0, !PT ;  /* 0x000000011a1a7812 */ /* 0x000fe400078ec0ff */
[----:B------:R-:W-:Y:S02]  /*3800*/  IADD3 R54, PT, PT, R58, R51, R54 ;  /* 0x000000333a367210 */ /* 0x000fe40007ffe036 */
[----:B------:R-:W-:-:S02]  /*3810*/  LOP3.LUT R46, R47, 0xfe, RZ, 0xc0, !PT ;  /* 0x000000fe2f2e7812 */ /* 0x000fc400078ec0ff */
[----:B------:R-:W-:Y:S02]  /*3820*/  ISETP.NE.AND P3, PT, R47, 0x3, PT ;  /* 0x000000032f00780c */ /* 0x000fe40003f65270 */
[----:B------:R-:W-:Y:S02]  /*3830*/  LOP3.LUT R47, R66, 0x1, RZ, 0xc0, !PT ;  /* 0x00000001422f7812 */ /* 0x000fe400078ec0ff */
[----:B------:R-:W-:Y:S02]  /*3840*/  ISETP.NE.AND P2, PT, R46, 0x2, PT ;  /* 0x000000022e00780c */ /* 0x000fe40003f45270 */
[----:B------:R-:W-:Y:S02]  /*3850*/  IADD3 R49, PT, PT, R47, R48, R73 ;  /* 0x000000302f317210 */ /* 0x000fe40007ffe049 */
[----:B------:R-:W-:Y:S02]  /*3860*/  LOP3.LUT R48, R71, 0x1, RZ, 0xc0, !PT ;  /* 0x0000000147307812 */ /* 0x000fe400078ec0ff */
[----:B------:R-:W-:-:S02]  /*3870*/  IADD3 R54, PT, PT, R44, R54, R15 ;  /* 0x000000362c367210 */ /* 0x000fc40007ffe00f */
[----:B------:R-:W-:Y:S02]  /*3880*/  IADD3 R49, PT, PT, R48, R49, R45 ;  /* 0x0000003130317210 */ /* 0x000fe40007ffe02d */
[----:B------:R-:W-:Y:S02]  /*3890*/  SEL R46, RZ, 0xffffffff, P3 ;  /* 0xffffffffff2e7807 */ /* 0x000fe40001800000 */
[----:B------:R-:W-:Y:S02]  /*38a0*/  LOP3.LUT R50, R49, 0xff, RZ, 0xc0, !PT ;  /* 0x000000ff31327812 */ /* 0x000fe400078ec0ff */
[----:B------:R-:W-:Y:S02]  /*38b0*/  SHF.R.U32.HI R49, RZ, 0x17, R17 ;  /* 0x00000017ff317819 */ /* 0x000fe40000011611 */
[----:B------:R-:W-:Y:S02]  /*38c0*/  @P0 SEL R46, RZ, 0xffffffff, P2 ;  /* 0xffffffffff2e0807 */ /* 0x000fe40001000000 */
[----:B------:R-:W-:-:S02]  /*38d0*/  LOP3.LUT R75, R49, 0x1, RZ, 0xc0, !PT ;  /* 0x00000001314b7812 */ /* 0x000fc400078ec0ff */
[----:B------:R-:W-:Y:S02]  /*38e0*/  LOP3.LUT R25, R25, 0x1, RZ, 0xc0, !PT ;  /* 0x0000000119197812 */ /* 0x000fe400078ec0ff */
[--C-:B------:R-:W-:Y:S01]  /*38f0*/  IADD3 R54, PT, PT, R2, R54, R75.reuse ;  /* 0x0000003602367210 */ /* 0x100fe20007ffe04b */
[----:B------:R-:W-:Y:S01]  /*3900*/  IMAD.IADD R50, R50, 0x1, R75 ;  /* 0x0000000132327824 */ /* 0x000fe200078e024b */
[----:B------:R-:W-:Y:S02]  /*3910*/  LOP3.LUT R38, R38, 0x1, RZ, 0xc0, !PT ;  /* 0x0000000126267812 */ /* 0x000fe400078ec0ff */
[----:B------:R-:W-:Y:S02]  /*3920*/  LOP3.LUT R51, R54, 0xfffffffe, RZ, 0xc0, !PT ;  /* 0xfffffffe36337812 */ /* 0x000fe400078ec0ff */
[C---:B------:R-:W-:Y:S02]  /*3930*/  ISETP.NE.AND P2, PT, R50.reuse, 0x3, PT ;  /* 0x000000033200780c */ /* 0x040fe40003f45270 */
[----:B------:R-:W-:-:S02]  /*3940*/  LOP3.LUT R68, R50, 0xfe, RZ, 0xc0, !PT ;  /* 0x000000fe32447812 */ /* 0x000fc400078ec0ff */
[----:B------:R-:W-:Y:S02]  /*3950*/  SEL R50, RZ, 0xffffffff, P2 ;  /* 0xffffffffff327807 */ /* 0x000fe40001000000 */
[----:B------:R-:W-:Y:S02]  /*3960*/  ISETP.NE.AND P2, PT, R54, 0x3, PT ;  /* 0x000000033600780c */ /* 0x000fe40003f45270 */
[----:B------:R-:W-:Y:S02]  /*3970*/  IADD3 R54, PT, PT, R55, R53, R52 ;  /* 0x0000003537367210 */ /* 0x000fe40007ffe034 */
[----:B------:R-:W-:Y:S02]  /*3980*/  SHF.R.U32.HI R52, RZ, 0x18, R17 ;  /* 0x00000018ff347819 */ /* 0x000fe40000011611 */
[----:B------:R-:W-:Y:S02]  /*3990*/  ISETP.NE.AND P0, PT, R68, 0x2, PT ;  /* 0x000000024400780c */ /* 0x000fe40003f05270 */
[----:B------:R-:W-:-:S02]  /*39a0*/  LOP3.LUT R53, R52, 0x1, RZ, 0xc0, !PT ;  /* 0x0000000134357812 */ /* 0x000fc400078ec0ff */
[----:B------:R-:W-:Y:S02]  /*39b0*/  @P1 SEL R50, RZ, 0xffffffff, P0 ;  /* 0xffffffffff321807 */ /* 0x000fe40000000000 */
[----:B------:R-:W-:Y:S02]  /*39c0*/  IADD3 R55, PT, PT, R53, R54, R3 ;  /* 0x0000003635377210 */ /* 0x000fe40007ffe003 */
[----:B------:R-:W-:Y:S02]  /*39d0*/  SHF.R.U32.HI R53, RZ, 0x19, R17 ;  /* 0x00000019ff357819 */ /* 0x000fe40000011611 */
[----:B------:R-:W-:Y:S02]  /*39e0*/  LOP3.LUT P0, RZ, R66, 0x1, RZ, 0xc0, !PT ;  /* 0x0000000142ff7812 */ /* 0x000fe4000780c0ff */
[----:B------:R-:W-:Y:S02]  /*39f0*/  LOP3.LUT R54, R53, 0x1, RZ, 0xc0, !PT ;  /* 0x0000000135367812 */ /* 0x000fe400078ec0ff */
[----:B------:R-:W-:-:S02]  /*3a00*/  ISETP.NE.AND P1, PT, R51, 0x2, PT ;  /* 0x000000023300780c */ /* 0x000fc40003f25270 */
[----:B------:R-:W-:Y:S01]  /*3a10*/  SEL R51, RZ, 0xffffffff, P2 ;  /* 0xffffffffff337807 */ /* 0x000fe20001000000 */
[----:B------:R-:W-:Y:S01]  /*3a20*/  IMAD.IADD R55, R55, 0x1, R54 ;  /* 0x0000000137377824 */ /* 0x000fe200078e0236 */
[----:B------:R-:W-:Y:S02]  /*3a30*/  IADD3 R3, PT, PT, R54, R40, R3 ;  /* 0x0000002836037210 */ /* 0x000fe40007ffe003 */
[----:B------:R-:W-:Y:S02]  /*3a40*/  LOP3.LUT R23, R23, 0x1, RZ, 0xc0, !PT ;  /* 0x0000000117177812 */ /* 0x000fe400078ec0ff */
[----:B------:R-:W-:Y:S02]  /*3a50*/  LOP3.LUT R57, R55, 0xfffffffe, RZ, 0xc0, !PT ;  /* 0xfffffffe37397812 */ /* 0x000fe400078ec0ff */
[----:B------:R-:W-:Y:S02]  /*3a60*/  @P0 SEL R51, RZ, 0xffffffff, P1 ;  /* 0xffffffffff330807 */ /* 0x000fe40000800000 */
[----:B------:R-:W-:-:S02]  /*3a70*/  LOP3.LUT P0, RZ, R62, 0x1, RZ, 0xc0, !PT ;  /* 0x000000013eff7812 */ /* 0x000fc4000780c0ff */
[----:B------:R-:W-:Y:S02]  /*3a80*/  ISETP.NE.AND P1, PT, R57, 0x2, PT ;  /* 0x000000023900780c */ /* 0x000fe40003f25270 */
[----:B------:R-:W-:Y:S02]  /*3a90*/  IADD3 R57, PT, PT, R64, R61, R56 ;  /* 0x0000003d40397210 */ /* 0x000fe40007ffe038 */
[----:B------:R-:W-:Y:S02]  /*3aa0*/  LOP3.LUT R56, R52, 0x1, RZ, 0xc0, !PT ;  /* 0x0000000134387812 */ /* 0x000fe400078ec0ff */
[----:B------:R-:W-:Y:S02]  /*3ab0*/  IADD3 R58, PT, PT, R32, R57, R28 ;  /* 0x00000039203a7210 */ /* 0x000fe40007ffe01c */
[----:B------:R-:W-:Y:S02]  /*3ac0*/  LOP3.LUT R57, R53, 0x1, RZ, 0xc0, !PT ;  /* 0x0000000135397812 */ /* 0x000fe400078ec0ff */
[----:B------:R-:W-:-:S02]  /*3ad0*/  ISETP.NE.AND P2, PT, R55, 0x3, PT ;  /* 0x000000033700780c */ /* 0x000fc40003f45270 */
[----:B------:R-:W-:Y:S02]  /*3ae0*/  IADD3 R58, PT, PT, R57, R58, R56 ;  /* 0x0000003a393a7210 */ /* 0x000fe40007ffe038 */
[----:B------:R-:W-:Y:S02]  /*3af0*/  SEL R55, RZ, 0xffffffff, P2 ;  /* 0xffffffffff377807 */ /* 0x000fe40001000000 */
[----:B------:R-:W-:Y:S02]  /*3b00*/  @P0 SEL R55, RZ, 0xffffffff, P1 ;  /* 0xffffffffff370807 */ /* 0x000fe40000800000 */
[----:B------:R-:W-:Y:S02]  /*3b10*/  LOP3.LUT P0, RZ, R59, 0x1, RZ, 0xc0, !PT ;  /* 0x000000013bff7812 */ /* 0x000fe4000780c0ff */
[----:B------:R-:W-:Y:S02]  /*3b20*/  LOP3.LUT R59, R58, 0xff, RZ, 0xc0, !PT ;  /* 0x000000ff3a3b7812 */ /* 0x000fe400078ec0ff */
[----:B------:R-:W-:-:S02]  /*3b30*/  SHF.R.U32.HI R58, RZ, 0x1a, R17 ;  /* 0x0000001aff3a7819 */ /* 0x000fc40000011611 */
[----:B------:R-:W-:Y:S02]  /*3b40*/  LOP3.LUT P1, RZ, R60, 0x1, RZ, 0xc0, !PT ;  /* 0x000000013cff7812 */ /* 0x000fe4000782c0ff */
[----:B------:R-:W-:Y:S02]  /*3b50*/  LOP3.LUT R60, R58, 0x1, RZ, 0xc0, !PT ;  /* 0x000000013a3c7812 */ /* 0x000fe400078ec0ff */
[----:B------:R-:W-:Y:S02]  /*3b60*/  IADD3 R3, PT, PT, R13, R3, R14 ;  /* 0x000000030d037210 */ /* 0x000fe40007ffe00e */
[----:B------:R-:W-:Y:S01]  /*3b70*/  LOP3.LUT R24, R24, 0x1, RZ, 0xc0, !PT ;  /* 0x0000000118187812 */ /* 0x000fe200078ec0ff */
[----:B------:R-:W-:Y:S01]  /*3b80*/  IMAD.IADD R59, R59, 0x1, R60 ;  /* 0x000000013b3b7824 */ /* 0x000fe200078e023c */
[----:B------:R-:W-:Y:S01]  /*3b90*/  LOP3.LUT R22, R22, 0x1, RZ, 0xc0, !PT ;  /* 0x0000000116167812 */ /* 0x000fe200078ec0ff */
[----:B------:R-:W-:Y:S01]  /*3ba0*/  IMAD.IADD R3, R3, 0x1, R12 ;  /* 0x0000000103037824 */ /* 0x000fe200078e020c */
[----:B------:R-:W-:-:S02]  /*3bb0*/  LOP3.LUT R27, R27, 0x1, RZ, 0xc0, !PT ;  /* 0x000000011b1b7812 */ /* 0x000fc400078ec0ff */
[C---:B------:R-:W-:Y:S02]  /*3bc0*/  LOP3.LUT R60, R59.reuse, 0xfe, RZ, 0xc0, !PT ;  /* 0x000000fe3b3c7812 */ /* 0x040fe400078ec0ff */
[----:B------:R-:W-:Y:S02]  /*3bd0*/  ISETP.NE.AND P3, PT, R59, 0x3, PT ;  /* 0x000000033b00780c */ /* 0x000fe40003f65270 */
[----:B------:R-:W-:Y:S02]  /*3be0*/  ISETP.NE.AND P2, PT, R60, 0x2, PT ;  /* 0x000000023c00780c */ /* 0x000fe40003f45270 */
[----:B------:R-:W-:Y:S02]  /*3bf0*/  IADD3 R60, PT, PT, R67, R64, R61 ;  /* 0x00000040433c7210 */ /* 0x000fe40007ffe03d */
[----:B------:R-:W-:Y:S02]  /*3c00*/  SEL R59, RZ, 0xffffffff, P3 ;  /* 0xffffffffff3b7807 */ /* 0x000fe40001800000 */
[----:B------:R-:W-:-:S02]  /*3c10*/  IADD3 R61, PT, PT, R33, R60, R29 ;  /* 0x0000003c213d7210 */ /* 0x000fc40007ffe01d */
[----:B------:R-:W-:Y:S02]  /*3c20*/  LOP3.LUT R60, R58, 0x1, RZ, 0xc0, !PT ;  /* 0x000000013a3c7812 */ /* 0x000fe400078ec0ff */
[----:B------:R-:W-:Y:S02]  /*3c30*/  @P0 SEL R59, RZ, 0xffffffff, P2 ;  /* 0xffffffffff3b0807 */ /* 0x000fe40001000000 */
[----:B------:R-:W-:Y:S02]  /*3c40*/  IADD3 R61, PT, PT, R60, R61, R57 ;  /* 0x0000003d3c3d7210 */ /* 0x000fe40007ffe039 */
[----:B------:R-:W-:Y:S02]  /*3c50*/  LOP3.LUT R14, R3, 0xfffffffe, RZ, 0xc0, !PT ;  /* 0xfffffffe030e7812 */ /* 0x000fe400078ec0ff */
[----:B------:R-:W-:Y:S02]  /*3c60*/  LOP3.LUT R62, R61, 0xff, RZ, 0xc0, !PT ;  /* 0x000000ff3d3e7812 */ /* 0x000fe400078ec0ff */
[----:B------:R-:W-:-:S02]  /*3c70*/  SHF.R.U32.HI R61, RZ, 0x1b, R17 ;  /* 0x0000001bff3d7819 */ /* 0x000fc40000011611 */
[----:B------:R-:W-:Y:S02]  /*3c80*/  LOP3.LUT R39, R39, 0x1, RZ, 0xc0, !PT ;  /* 0x0000000127277812 */ /* 0x000fe400078ec0ff */
[----:B------:R-:W-:Y:S02]  /*3c90*/  LOP3.LUT R75, R61, 0x1, RZ, 0xc0, !PT ;  /* 0x000000013d4b7812 */ /* 0x000fe400078ec0ff */
[----:B------:R-:W-:Y:S02]  /*3ca0*/  LOP3.LUT R41, R41, 0x1, RZ, 0xc0, !PT ;  /* 0x0000000129297812 */ /* 0x000fe400078ec0ff */
[----:B------:R-:W-:Y:S01]  /*3cb0*/  LOP3.LUT R30, R30, 0x1, RZ, 0xc0, !PT ;  /* 0x000000011e1e7812 */ /* 0x000fe200078ec0ff */
[----:B------:R-:W-:Y:S01]  /*3cc0*/  IMAD.IADD R62, R62, 0x1, R75 ;  /* 0x000000013e3e7824 */ /* 0x000fe200078e024b */
[----:B------:R-:W-:Y:S02]  /*3cd0*/  LOP3.LUT R31, R31, 0x1, RZ, 0xc0, !PT ;  /* 0x000000011f1f7812 */ /* 0x000fe400078ec0ff */
[----:B------:R-:W-:-:S02]  /*3ce0*/  LOP3.LUT R34, R34, 0x1, RZ, 0xc0, !PT ;  /* 0x0000000122227812 */ /* 0x000fc400078ec0ff */
[C---:B------:R-:W-:Y:S02]  /*3cf0*/  LOP3.LUT R66, R62.reuse, 0xfe, RZ, 0xc0, !PT ;  /* 0x000000fe3e427812 */ /* 0x040fe400078ec0ff */
[----:B------:R-:W-:Y:S02]  /*3d00*/  ISETP.NE.AND P2, PT, R62, 0x3, PT ;  /* 0x000000033e00780c */ /* 0x000fe40003f45270 */
[----:B------:R-:W-:Y:S02]  /*3d10*/  ISETP.NE.AND P0, PT, R66, 0x2, PT ;  /* 0x000000024200780c */ /* 0x000fe40003f05270 */
[----:B------:R-:W-:Y:S02]  /*3d20*/  SEL R62, RZ, 0xffffffff, P2 ;  /* 0xffffffffff3e7807 */ /* 0x000fe40001000000 */
[----:B------:R-:W-:Y:S02]  /*3d30*/  @P1 SEL R62, RZ, 0xffffffff, P0 ;  /* 0xffffffffff3e1807 */ /* 0x000fe40000000000 */
[----:B------:R-:W-:-:S02]  /*3d40*/  LOP3.LUT P0, RZ, R63, 0x1, RZ, 0xc0, !PT ;  /* 0x000000013fff7812 */ /* 0x000fc4000780c0ff */
[----:B------:R-:W-:Y:S02]  /*3d50*/  IADD3 R63, PT, PT, R70, R67, R64 ;  /* 0x00000043463f7210 */ /* 0x000fe40007ffe040 */
[----:B------:R-:W-:Y:S02]  /*3d60*/  LOP3.LUT P1, RZ, R65, 0x1, RZ, 0xc0, !PT ;  /* 0x0000000141ff7812 */ /* 0x000fe4000782c0ff */
[----:B------:R-:W-:Y:S02]  /*3d70*/  IADD3 R64, PT, PT, R42, R63, R32 ;  /* 0x0000003f2a407210 */ /* 0x000fe40007ffe020 */
[----:B------:R-:W-:Y:S02]  /*3d80*/  LOP3.LUT R63, R61, 0x1, RZ, 0xc0, !PT ;  /* 0x000000013d3f7812 */ /* 0x000fe400078ec0ff */
[----:B------:R-:W-:Y:S02]  /*3d90*/  LOP3.LUT R43, R43, 0x1, RZ, 0xc0, !PT ;  /* 0x000000012b2b7812 */ /* 0x000fe400078ec0ff */
[----:B------:R-:W-:-:S02]  /*3da0*/  IADD3 R64, PT, PT, R63, R64, R60 ;  /* 0x000000403f407210 */ /* 0x000fc40007ffe03c */
[----:B------:R-:W-:Y:S02]  /*3db0*/  LOP3.LUT R19, R19, 0x1, RZ, 0xc0, !PT ;  /* 0x0000000113137812 */ /* 0x000fe400078ec0ff */
[----:B------:R-:W-:Y:S02]  /*3dc0*/  LOP3.LUT R65, R64, 0xff, RZ, 0xc0, !PT ;  /* 0x000000ff40417812 */ /* 0x000fe400078ec0ff */
[----:B------:R-:W-:Y:S02]  /*3dd0*/  SHF.R.U32.HI R64, RZ, 0x1c, R17 ;  /* 0x0000001cff407819 */ /* 0x000fe40000011611 */
[----:B------:R-:W-:Y:S02]  /*3de0*/  LOP3.LUT R37, R37, 0x1, RZ, 0xc0, !PT ;  /* 0x0000000125257812 */ /* 0x000fe400078ec0ff */
[----:B------:R-:W-:Y:S02]  /*3df0*/  LOP3.LUT R66, R64, 0x1, RZ, 0xc0, !PT ;  /* 0x0000000140427812 */ /* 0x000fe400078ec0ff */
[----:B------:R-:W-:-:S02]  /*3e00*/  LOP3.LUT R46, R46, 0x1, RZ, 0xc0, !PT ;  /* 0x000000012e2e7812 */ /* 0x000fc400078ec0ff */
[----:B------:R-:W-:Y:S01]  /*3e10*/  LOP3.LUT R36, R36, 0x1, RZ, 0xc0, !PT ;  /* 0x0000000124247812 */ /* 0x000fe200078ec0ff */
[----:B------:R-:W-:Y:S01]  /*3e20*/  IMAD.IADD R65, R65, 0x1, R66 ;  /* 0x0000000141417824 */ /* 0x000fe200078e0242 */
[----:B------:R-:W-:Y:S02]  /*3e30*/  LOP3.LUT R51, R51, 0x1, RZ, 0xc0, !PT ;  /* 0x0000000133337812 */ /* 0x000fe400078ec0ff */
[----:B------:R-:W-:Y:S02]  /*3e40*/  LOP3.LUT R21, R21, 0x1, RZ, 0xc0, !PT ;  /* 0x0000000115157812 */ /* 0x000fe400078ec0ff */
[C---:B------:R-:W-:Y:S02]  /*3e50*/  LOP3.LUT R66, R65.reuse, 0xfe, RZ, 0xc0, !PT ;  /* 0x000000fe41427812 */ /* 0x040fe400078ec0ff */
[----:B------:R-:W-:Y:S02]  /*3e60*/  ISETP.NE.AND P3, PT, R65, 0x3, PT ;  /* 0x000000034100780c */ /* 0x000fe40003f65270 */
[----:B------:R-:W-:-:S02]  /*3e70*/  ISETP.NE.AND P2, PT, R66, 0x2, PT ;  /* 0x000000024200780c */ /* 0x000fc40003f45270 */
[----:B------:R-:W-:Y:S02]  /*3e80*/  IADD3 R66, PT, PT, R73, R70, R67 ;  /* 0x0000004649427210 */ /* 0x000fe40007ffe043 */
[----:B------:R-:W-:Y:S02]  /*3e90*/  SEL R65, RZ, 0xffffffff, P3 ;  /* 0xffffffffff417807 */ /* 0x000fe40001800000 */
[----:B------:R-:W-:Y:S02]  /*3ea0*/  IADD3 R67, PT, PT, R45, R66, R33 ;  /* 0x000000422d437210 */ /* 0x000fe40007ffe021 */
[----:B------:R-:W-:Y:S02]  /*3eb0*/  LOP3.LUT R66, R64, 0x1, RZ, 0xc0, !PT ;  /* 0x0000000140427812 */ /* 0x000fe400078ec0ff */
[----:B------:R-:W-:Y:S02]  /*3ec0*/  @P0 SEL R65, RZ, 0xffffffff, P2 ;  /* 0xffffffffff410807 */ /* 0x000fe40001000000 */
        /* <DEDUP_REMOVED lines=9> */
[----:B------:R-:W-:-:S04]  /*3f60*/  LOP3.LUT R65, R65, 0x1, RZ, 0xc0, !PT ;  /* 0x0000000141417812 */ /* 0x000fc800078ec0ff */
        /* <DEDUP_REMOVED lines=11> */
[----:B------:R-:W-:-:S04]  /*4020*/  IADD3 R70, PT, PT, R69, R70, R66 ;  /* 0x0000004645467210 */ /* 0x000fc80007ffe042 */
[----:B------:R-:W-:Y:S02]  /*4030*/  LOP3.LUT R72, R70, 0xff, RZ, 0xc0, !PT ;  /* 0x000000ff46487812 */ /* 0x000fe400078ec0ff */
[----:B------:R-:W-:-:S04]  /*4040*/  SHF.R.U32.HI R70, RZ, 0x1e, R17 ;  /* 0x0000001eff467819 */ /* 0x000fc80000011611 */
[----:B------:R-:W-:-:S05]  /*4050*/  LOP3.LUT R71, R70, 0x1, RZ, 0xc0, !PT ;  /* 0x0000000146477812 */ /* 0x000fca00078ec0ff */
[----:B------:R-:W-:-:S05]  /*4060*/  IMAD.IADD R72, R72, 0x1, R71 ;  /* 0x0000000148487824 */ /* 0x000fca00078e0247 */
[C---:B------:R-:W-:Y:S02]  /*4070*/  ISETP.NE.AND P3, PT, R72.reuse, 0x3, PT ;  /* 0x000000034800780c */ /* 0x040fe40003f65270 */
[----:B------:R-:W-:Y:S02]  /*4080*/  LOP3.LUT R75, R72, 0xfe, RZ, 0xc0, !PT ;  /* 0x000000fe484b7812 */ /* 0x000fe400078ec0ff */
[----:B------:R-:W-:Y:S02]  /*4090*/  SEL R72, RZ, 0xffffffff, P3 ;  /* 0xffffffffff487807 */ /* 0x000fe40001800000 */
[----:B------:R-:W-:Y:S02]  /*40a0*/  ISETP.NE.AND P3, PT, R74, RZ, PT ;  /* 0x000000ff4a00720c */ /* 0x000fe40003f65270 */
[----:B------:R-:W-:Y:S01]  /*40b0*/  IADD3 R74, PT, PT, R47, R78, R73 ;  /* 0x0000004e2f4a7210 */ /* 0x000fe20007ffe049 */
[----:B------:R-:W-:Y:S01]  /*40c0*/  IMAD.IADD R47, R78, 0x1, R47 ;  /* 0x000000014e2f7824 */ /* 0x000fe200078e022f */
[----:B------:R-:W-:-:S02]  /*40d0*/  LOP3.LUT R73, R49, 0x1, RZ, 0xc0, !PT ;  /* 0x0000000131497812 */ /* 0x000fc400078ec0ff */
[----:B------:R-:W-:Y:S02]  /*40e0*/  ISETP.NE.AND P2, PT, R75, 0x2, PT ;  /* 0x000000024b00780c */ /* 0x000fe40003f45270 */
[----:B------:R-:W-:Y:S02]  /*40f0*/  IADD3 R75, PT, PT, R73, R74, R45 ;  /* 0x0000004a494b7210 */ /* 0x000fe40007ffe02d */
[----:B------:R-:W-:Y:S02]  /*4100*/  LOP3.LUT R74, R70, 0x1, RZ, 0xc0, !PT ;  /* 0x00000001464a7812 */ /* 0x000fe400078ec0ff */
[----:B------:R-:W-:Y:S02]  /*4110*/  @P0 SEL R72, RZ, 0xffffffff, P2 ;  /* 0xffffffffff480807 */ /* 0x000fe40001000000 */
[----:B------:R-:W-:Y:S02]  /*4120*/  IADD3 R75, PT, PT, R74, R75, R69 ;  /* 0x0000004b4a4b7210 */ /* 0x000fe40007ffe045 */
[----:B------:R-:W-:-:S02]  /*4130*/  IADD3 R47, PT, PT, R44, R15, R47 ;  /* 0x0000000f2c2f7210 */ /* 0x000fc40007ffe02f */
[----:B------:R-:W-:Y:S02]  /*4140*/  LOP3.LUT R76, R75, 0xff, RZ, 0xc0, !PT ;  /* 0x000000ff4b4c7812 */ /* 0x000fe400078ec0ff */
[----:B------:R-:W-:Y:S02]  /*4150*/  SHF.R.U32.HI R75, RZ, 0x1f, R17 ;  /* 0x0000001fff4b7819 */ /* 0x000fe40000011611 */
[----:B------:R-:W-:Y:S02]  /*4160*/  IADD3 R44, PT, PT, R71, R47, R2 ;  /* 0x0000002f472c7210 */ /* 0x000fe40007ffe002 */
[----:B------:R-:W-:Y:S01]  /*4170*/  IADD3 R47, PT, PT, R32, R29, R28 ;  /* 0x0000001d202f7210 */ /* 0x000fe20007ffe01c */
[--C-:B------:R-:W-:Y:S01]  /*4180*/  IMAD.IADD R76, R76, 0x1, R75.reuse ;  /* 0x000000014c4c7824 */ /* 0x100fe200078e024b */
[----:B------:R-:W-:Y:S02]  /*4190*/  IADD3 R44, PT, PT, R5, R44, R75 ;  /* 0x0000002c052c7210 */ /* 0x000fe40007ffe04b */
[----:B------:R-:W-:-:S02]  /*41a0*/  IADD3 R47, PT, PT, R60, R47, R56 ;  /* 0x0000002f3c2f7210 */ /* 0x000fc40007ffe038 */
[C---:B------:R-:W-:Y:S02]  /*41b0*/  LOP3.LUT R77, R76.reuse, 0xfe, RZ, 0xc0, !PT ;  /* 0x000000fe4c4d7812 */ /* 0x040fe400078ec0ff */
[----:B------:R-:W-:Y:S02]  /*41c0*/  ISETP.NE.AND P2, PT, R76, 0x3, PT ;  /* 0x000000034c00780c */ /* 0x000fe40003f45270 */
[----:B------:R-:W-:Y:S02]  /*41d0*/  ISETP.NE.AND P0, PT, R77, 0x2, PT ;  /* 0x000000024d00780c */ /* 0x000fe40003f05270 */
[----:B------:R-:W-:Y:S02]  /*41e0*/  SEL R76, RZ, 0xffffffff, P2 ;  /* 0xffffffffff4c7807 */ /* 0x000fe40001000000 */
[----:B------:R-:W-:Y:S02]  /*41f0*/  @P1 SEL R76, RZ, 0xffffffff, P0 ;  /* 0xffffffffff4c1807 */ /* 0x000fe40000000000 */
[----:B------:R-:W-:-:S02]  /*4200*/  LOP3.LUT P0, RZ, R49, 0x1, RZ, 0xc0, !PT ;  /* 0x0000000131ff7812 */ /* 0x000fc4000780c0ff */
[C---:B------:R-:W-:Y:S02]  /*4210*/  LOP3.LUT R15, R44.reuse, 0xfffffffe, RZ, 0xc0, !PT ;  /* 0xfffffffe2c0f7812 */ /* 0x040fe400078ec0ff */
[----:B------:R-:W-:Y:S02]  /*4220*/  ISETP.NE.AND P2, PT, R44, 0x3, PT ;  /* 0x000000032c00780c */ /* 0x000fe40003f45270 */
[----:B------:R-:W-:Y:S02]  /*4230*/  ISETP.NE.AND P1, PT, R15, 0x2, PT ;  /* 0x000000020f00780c */ /* 0x000fe40003f25270 */
[----:B------:R-:W-:Y:S02]  /*4240*/  SEL R15, RZ, 0xffffffff, P2 ;  /* 0xffffffffff0f7807 */ /* 0x000fe40001000000 */
[----:B------:R-:W-:Y:S02]  /*4250*/  ISETP.NE.AND P2, PT, R3, 0x3, PT ;  /* 0x000000030300780c */ /* 0x000fe40003f45270 */
[----:B------:R-:W-:-:S02]  /*4260*/  IADD3 R28, PT, PT, R45, R42, R33 ;  /* 0x0000002a2d1c7210 */ /* 0x000fc40007ffe021 */
[----:B------:R-:W-:Y:S02]  /*4270*/  @P0 SEL R15, RZ, 0xffffffff, P1 ;  /* 0xffffffffff0f0807 */ /* 0x000fe40000800000 */
[----:B------:R-:W-:Y:S02]  /*4280*/  LOP3.LUT P0, RZ, R52, 0x1, RZ, 0xc0, !PT ;  /* 0x0000000134ff7812 */ /* 0x000fe4000780c0ff */
[----:B------:R-:W-:Y:S02]  /*4290*/  ISETP.NE.AND P1, PT, R14, 0x2, PT ;  /* 0x000000020e00780c */ /* 0x000fe40003f25270 */
[----:B------:R-:W-:Y:S02]  /*42a0*/  IADD3 R14, PT, PT, R12, R13, R47 ;  /* 0x0000000d0c0e7210 */ /* 0x000fe40007ffe02f */
[----:B------:R-:W-:Y:S02]  /*42b0*/  SEL R3, RZ, 0xffffffff, P2 ;  /* 0xffffffffff037807 */ /* 0x000fe40001000000 */
[----:B------:R-:W-:Y:S01]  /*42c0*/  IADD3 R47, PT, PT, R42, R33, R32 ;  /* 0x000000212a2f7210 */ /* 0x000fe20007ffe020 */
[----:B------:R-:W-:Y:S01]  /*42d0*/  IMAD.IADD R14, R14, 0x1, R11 ;  /* 0x000000010e0e7824 */ /* 0x000fe200078e020b */
[----:B------:R-:W-:-:S02]  /*42e0*/  IADD3 R28, PT, PT, R69, R28, R63 ;  /* 0x0000001c451c7210 */ /* 0x000fc40007ffe03f */
[----:B------:R-:W-:Y:S02]  /*42f0*/  IADD3 R47, PT, PT, R66, R47, R60 ;  /* 0x0000002f422f7210 */ /* 0x000fe40007ffe03c */
[----:B------:R-:W-:Y:S02]  /*4300*/  @P0 SEL R3, RZ, 0xffffffff, P1 ;  /* 0xffffffffff030807 */ /* 0x000fe40000800000 */
[C---:B------:R-:W-:Y:S02]  /*4310*/  LOP3.LUT R13, R14.reuse, 0x3fe, RZ, 0xc0, !PT ;  /* 0x000003fe0e0d7812 */ /* 0x040fe400078ec0ff */
[----:B------:R-:W-:Y:S02]  /*4320*/  ISETP.NE.AND P2, PT, R14, 0x3, PT ;  /* 0x000000030e00780c */ /* 0x000fe40003f45270 */
[----:B------:R-:W-:Y:S02]  /*4330*/  LOP3.LUT P0, RZ, R53, 0x1, RZ, 0xc0, !PT ;  /* 0x0000000135ff7812 */ /* 0x000fe4000780c0ff */
[----:B------:R-:W-:-:S02]  /*4340*/  IADD3 R14, PT, PT, R33, R32, R29 ;  /* 0x00000020210e7210 */ /* 0x000fc40007ffe01d */
[----:B------:R-:W-:Y:S02]  /*4350*/  ISETP.NE.AND P1, PT, R13, 0x2, PT ;  /* 0x000000020d00780c */ /* 0x000fe40003f25270 */
[----:B------:R-:W-:Y:S02]  /*4360*/  IADD3 R14, PT, PT, R63, R14, R57 ;  /* 0x0000000e3f0e7210 */ /* 0x000fe40007ffe039 */
[----:B------:R-:W-:Y:S02]  /*4370*/  SEL R13, RZ, 0xffffffff, P2 ;  /* 0xffffffffff0d7807 */ /* 0x000fe40001000000 */
[----:B------:R-:W-:Y:S02]  /*4380*/  IADD3 R29, PT, PT, R11, R12, R14 ;  /* 0x0000000c0b1d7210 */ /* 0x000fe40007ffe00e */
[----:B------:R-:W-:Y:S02]  /*4390*/  IADD3 R14, PT, PT, R10, R11, R47 ;  /* 0x0000000b0a0e7210 */ /* 0x000fe40007ffe02f */
[----:B------:R-:W-:Y:S01]  /*43a0*/  @P0 SEL R13, RZ, 0xffffffff, P1 ;  /* 0xffffffffff0d0807 */ /* 0x000fe20000800000 */
[----:B------:R-:W-:Y:S01]  /*43b0*/  IMAD.IADD R29, R29, 0x1, R10 ;  /* 0x000000011d1d7824 */ /* 0x000fe200078e020a */
[----:B------:R-:W-:Y:S01]  /*43c0*/  LOP3.LUT P0, RZ, R58, 0x1, RZ, 0xc0, !PT ;  /* 0x000000013aff7812 */ /* 0x000fe2000780c0ff */
[----:B------:R-:W-:Y:S01]  /*43d0*/  IMAD.IADD R14, R14, 0x1, R9 ;  /* 0x000000010e0e7824 */ /* 0x000fe200078e0209 */
[----:B------:R-:W-:-:S02]  /*43e0*/  ISETP.NE.AND P2, PT, R79, RZ, PT ;  /* 0x000000ff4f00720c */ /* 0x000fc40003f45270 */
[C---:B------:R-:W-:Y:S02]  /*43f0*/  ISETP.NE.AND P1, PT, R29.reuse, 0x3, PT ;  /* 0x000000031d00780c */ /* 0x040fe40003f25270 */
[----:B------:R-:W-:Y:S02]  /*4400*/  LOP3.LUT R29, R29, 0x3fe, RZ, 0xc0, !PT ;  /* 0x000003fe1d1d7812 */ /* 0x000fe400078ec0ff */
[----:B------:R-:W-:Y:S02]  /*4410*/  SEL R12, RZ, 0xffffffff, P1 ;  /* 0xffffffffff0c7807 */ /* 0x000fe40000800000 */
[----:B------:R-:W-:Y:S02]  /*4420*/  ISETP.NE.AND P1, PT, R29, 0x2, PT ;  /* 0x000000021d00780c */ /* 0x000fe40003f25270 */
[----:B------:R-:W-:Y:S02]  /*4430*/  IADD3 R29, PT, PT, R9, R10, R28 ;  /* 0x0000000a091d7210 */ /* 0x000fe40007ffe01c */
[----:B------:R-:W-:-:S02]  /*4440*/  @P0 SEL R12, RZ, 0xffffffff, P1 ;  /* 0xffffffffff0c0807 */ /* 0x000fc40000800000 */
[----:B------:R-:W-:Y:S01]  /*4450*/  LOP3.LUT P0, RZ, R61, 0x1, RZ, 0xc0, !PT ;  /* 0x000000013dff7812 */ /* 0x000fe2000780c0ff */
[----:B------:R-:W-:Y:S01]  /*4460*/  IMAD.IADD R29, R29, 0x1, R8 ;  /* 0x000000011d1d7824 */ /* 0x000fe200078e0208 */
[C---:B------:R-:W-:Y:S02]  /*4470*/  ISETP.NE.AND P1, PT, R14.reuse, 0x3, PT ;  /* 0x000000030e00780c */ /* 0x040fe40003f25270 */
[----:B------:R-:W-:Y:S02]  /*4480*/  LOP3.LUT R14, R14, 0x3fe, RZ, 0xc0, !PT ;  /* 0x000003fe0e0e7812 */ /* 0x000fe400078ec0ff */
[----:B------:R-:W-:Y:S02]  /*4490*/  SEL R11, RZ, 0xffffffff, P1 ;  /* 0xffffffffff0b7807 */ /* 0x000fe40000800000 */
[----:B------:R-:W-:Y:S02]  /*44a0*/  ISETP.NE.AND P1, PT, R14, 0x2, PT ;  /* 0x000000020e00780c */ /* 0x000fe40003f25270 */
[----:B------:R-:W-:-:S02]  /*44b0*/  IADD3 R10, PT, PT, R73, R48, R45 ;  /* 0x00000030490a7210 */ /* 0x000fc40007ffe02d */
[C---:B------:R-:W-:Y:S01]  /*44c0*/  IADD3 R45, PT, PT, R48.reuse, R45, R42 ;  /* 0x0000002d302d7210 */ /* 0x040fe20007ffe02a */
[----:B------:R-:W-:Y:S01]  /*44d0*/  IMAD.IADD R48, R48, 0x1, R73 ;  /* 0x0000000130307824 */ /* 0x000fe200078e0249 */
[----:B------:R-:W-:Y:S01]  /*44e0*/  @P0 SEL R11, RZ, 0xffffffff, P1 ;  /* 0xffffffffff0b0807 */ /* 0x000fe20000800000 */
[----:B------:R-:W-:Y:S01]  /*44f0*/  IMAD.IADD R69, R69, 0x1, R10 ;  /* 0x0000000145457824 */ /* 0x000fe200078e020a */
[----:B------:R-:W-:Y:S02]  /*4500*/  LOP3.LUT P0, RZ, R64, 0x1, RZ, 0xc0, !PT ;  /* 0x0000000140ff7812 */ /* 0x000fe4000780c0ff */
[C---:B------:R-:W-:Y:S02]  /*4510*/  ISETP.NE.AND P1, PT, R29.reuse, 0x3, PT ;  /* 0x000000031d00780c */ /* 0x040fe40003f25270 */
[----:B------:R-:W-:Y:S02]  /*4520*/  LOP3.LUT R29, R29, 0x3fe, RZ, 0xc0, !PT ;  /* 0x000003fe1d1d7812 */ /* 0x000fe400078ec0ff */
[----:B------:R-:W-:-:S02]  /*4530*/  SEL R10, RZ, 0xffffffff, P1 ;  /* 0xffffffffff0a7807 */ /* 0x000fc40000800000 */
[----:B------:R-:W-:Y:S02]  /*4540*/  ISETP.NE.AND P1, PT, R29, 0x2, PT ;  /* 0x000000021d00780c */ /* 0x000fe40003f25270 */
[----:B------:R-:W-:Y:S02]  /*4550*/  IADD3 R69, PT, PT, R8, R69, R75 ;  /* 0x0000004508457210 */ /* 0x000fe40007ffe04b */
[----:B------:R-:W-:Y:S02]  /*4560*/  IADD3 R45, PT, PT, R74, R45, R66 ;  /* 0x0000002d4a2d7210 */ /* 0x000fe40007ffe042 */
[----:B------:R-:W-:Y:S02]  /*4570*/  @P0 SEL R10, RZ, 0xffffffff, P1 ;  /* 0xffffffffff0a0807 */ /* 0x000fe40000800000 */
[----:B------:R-:W-:Y:S02]  /*4580*/  LOP3.LUT P0, RZ, R70, 0x1, RZ, 0xc0, !PT ;  /* 0x0000000146ff7812 */ /* 0x000fe4000780c0ff */
[----:B------:R-:W-:-:S02]  /*4590*/  IADD3 R69, PT, PT, R4, R69, R6 ;  /* 0x0000004504457210 */ /* 0x000fc40007ffe006 */
[----:B------:R-:W-:Y:S02]  /*45a0*/  IADD3 R45, PT, PT, R8, R9, R45 ;  /* 0x00000009082d7210 */ /* 0x000fe40007ffe02d */
[C---:B------:R-:W-:Y:S02]  /*45b0*/  ISETP.NE.AND P1, PT, R69.reuse, 0x3, PT ;  /* 0x000000034500780c */ /* 0x040fe40003f25270 */
[----:B------:R-:W-:Y:S01]  /*45c0*/  LOP3.LUT R69, R69, 0xffe, RZ, 0xc0, !PT ;  /* 0x00000ffe45457812 */ /* 0x000fe200078ec0ff */
[----:B------:R-:W-:Y:S01]  /*45d0*/  IMAD.IADD R45, R45, 0x1, R6 ;  /* 0x000000012d2d7824 */ /* 0x000fe200078e0206 */
[----:B------:R-:W-:Y:S02]  /*45e0*/  SEL R14, RZ, 0xffffffff, P1 ;  /* 0xffffffffff0e7807 */ /* 0x000fe40000800000 */
[----:B------:R-:W-:Y:S02]  /*45f0*/  ISETP.NE.AND P1, PT, R69, 0x2, PT ;  /* 0x000000024500780c */ /* 0x000fe40003f25270 */
[----:B------:R-:W-:-:S02]  /*4600*/  LOP3.LUT R72, R72, 0x1, RZ, 0xc0, !PT ;  /* 0x0000000148487812 */ /* 0x000fc400078ec0ff */
[----:B------:R-:W-:Y:S02]  /*4610*/  @P0 SEL R14, RZ, 0xffffffff, P1 ;  /* 0xffffffffff0e0807 */ /* 0x000fe40000800000 */
[----:B------:R-:W-:Y:S02]  /*4620*/  LOP3.LUT P0, RZ, R67, 0x1, RZ, 0xc0, !PT ;  /* 0x0000000143ff7812 */ /* 0x000fe4000780c0ff */
[C---:B------:R-:W-:Y:S02]  /*4630*/  ISETP.NE.AND P1, PT, R45.reuse, 0x3, PT ;  /* 0x000000032d00780c */ /* 0x040fe40003f25270 */
[----:B------:R-:W-:Y:S02]  /*4640*/  LOP3.LUT R45, R45, 0x3fe, RZ, 0xc0, !PT ;  /* 0x000003fe2d2d7812 */ /* 0x000fe400078ec0ff */
[----:B------:R-:W-:Y:S02]  /*4650*/  SEL R8, RZ, 0xffffffff, P1 ;  /* 0xffffffffff087807 */ /* 0x000fe40000800000 */
[----:B------:R-:W-:-:S02]  /*4660*/  ISETP.NE.AND P1, PT, R45, 0x2, PT ;  /* 0x000000022d00780c */ /* 0x000fc40003f25270 */
[----:B------:R-:W-:Y:S02]  /*4670*/  IADD3 R48, PT, PT, R71, R2, R48 ;  /* 0x0000000247307210 */ /* 0x000fe40007ffe030 */
[----:B------:R-:W-:Y:S02]  /*4680*/  LOP3.LUT R76, R76, 0x1, RZ, 0xc0, !PT ;  /* 0x000000014c4c7812 */ /* 0x000fe400078ec0ff */
[----:B------:R-:W-:Y:S02]  /*4690*/  @P0 SEL R8, RZ, 0xffffffff, P1 ;  /* 0xffffffffff080807 */ /* 0x000fe40000800000 */
[----:B------:R-:W-:Y:S02]  /*46a0*/  ISETP.NE.U32.AND P1, PT, R26, 0x1, PT ;  /* 0x000000011a00780c */ /* 0x000fe40003f25070 */
[----:B------:R-:W-:Y:S02]  /*46b0*/  LOP3.LUT P0, RZ, R16, 0x1, RZ, 0xc0, !PT ;  /* 0x0000000110ff7812 */ /* 0x000fe4000780c0ff */
[----:B------:R-:W-:-:S02]  /*46c0*/  SEL R16, RZ, 0x2, P1 ;  /* 0x00000002ff107807 */ /* 0x000fc40000800000 */
[----:B------:R-:W-:Y:S02]  /*46d0*/  ISETP.NE.U32.AND P1, PT, R25, 0x1, PT ;  /* 0x000000011900780c */ /* 0x000fe40003f25070 */
[----:B------:R-:W-:Y:S02]  /*46e0*/  IADD3 R48, PT, PT, R6, R48, R5 ;  /* 0x0000003006307210 */ /* 0x000fe40007ffe005 */
[----:B------:R-:W-:Y:S02]  /*46f0*/  SEL R9, RZ, 0x4, P1 ;  /* 0x00000004ff097807 */ /* 0x000fe40000800000 */
[----:B------:R-:W-:Y:S02]  /*4700*/  ISETP.NE.U32.AND P1, PT, R38, 0x1, PT ;  /* 0x000000012600780c */ /* 0x000fe40003f25070 */
[----:B------:R-:W-:Y:S02]  /*4710*/  LOP3.LUT R15, R15, 0x1, RZ, 0xc0, !PT ;  /* 0x000000010f0f7812 */ /* 0x000fe400078ec0ff */
[----:B------:R-:W-:-:S02]  /*4720*/  SEL R25, RZ, 0x1, P1 ;  /* 0x00000001ff197807 */ /* 0x000fc40000800000 */
[----:B------:R-:W-:Y:S02]  /*4730*/  ISETP.NE.U32.AND P1, PT, R23, 0x1, PT ;  /* 0x000000011700780c */ /* 0x000fe40003f25070 */
[----:B------:R-:W-:Y:S02]  /*4740*/  LOP3.LUT R9, R9, R16, R25, 0xfe, !PT ;  /* 0x0000001009097212 */ /* 0x000fe400078efe19 */
        /* <DEDUP_REMOVED lines=8> */
[----:B------:R-:W-:Y:S02]  /*47d0*/  IADD3 R7, PT, PT, R7, R48, R4 ;  /* 0x0000003007077210 */ /* 0x000fe40007ffe004 */
        /* <DEDUP_REMOVED lines=17> */
[----:B------:R-:W-:Y:S02]  /*48f0*/  SEL R22, RZ, 0x200000, P2 ;  /* 0x00200000ff167807 */ /* 0x000fe40001000000 */
        /* <DEDUP_REMOVED lines=8> */
[----:B------:R-:W-:Y:S02]  /*4980*/  SEL R9, RZ, 0x2000000, P3 ;  /* 0x02000000ff097807 */ /* 0x000fe40001800000 */
[----:B------:R-:W-:Y:S02]  /*4990*/  ISETP.NE.U32.AND P3, PT, R46, 0x1, PT ;  /* 0x000000012e00780c */ /* 0x000fe40003f65070 */
[----:B------:R-:W-:Y:S02]  /*49a0*/  SEL R16, RZ, 0x4000000, P4 ;  /* 0x04000000ff107807 */ /* 0x000fe40002000000 */
[----:B------:R-:W-:Y:S02]  /*49b0*/  ISETP.NE.U32.AND P2, PT, R36, 0x1, PT ;  /* 0x000000012400780c */ /* 0x000fe40003f45070 */
[----:B------:R-:W-:-:S02]  /*49c0*/  ISETP.GE.AND P4, PT, R17, RZ, PT ;  /* 0x000000ff1100720c */ /* 0x000fc40003f86270 */
[----:B------:R-:W-:Y:S02]  /*49d0*/  SEL R17, RZ, 0x8000000, P5 ;  /* 0x08000000ff117807 */ /* 0x000fe40002800000 */
[----:B------:R-:W-:Y:S02]  /*49e0*/  ISETP.NE.AND P5, PT, R35, 0x3, PT ;  /* 0x000000032300780c */ /* 0x000fe40003fa5270 */
[----:B------:R-:W-:Y:S02]  /*49f0*/  SEL R29, RZ, 0x2000, P3 ;  /* 0x00002000ff1d7807 */ /* 0x000fe40001800000 */
[----:B------:R-:W-:Y:S02]  /*4a00*/  SEL R18, RZ, 0x800000, P2 ;  /* 0x00800000ff127807 */ /* 0x000fe40001000000 */
[----:B------:R-:W-:Y:S02]  /*4a10*/  ISETP.NE.U32.AND P3, PT, R51, 0x1, PT ;  /* 0x000000013300780c */ /* 0x000fe40003f65070 */
[----:B------:R-:W-:-:S02]  /*4a20*/  ISETP.NE.U32.AND P2, PT, R21, 0x1, PT ;  /* 0x000000011500780c */ /* 0x000fc40003f45070 */
[----:B------:R-:W-:Y:S02]  /*4a30*/  SEL R21, RZ, 0xffffffff, P5 ;  /* 0xffffffffff157807 */ /* 0x000fe40002800000 */
[----:B------:R-:W-:Y:S02]  /*4a40*/  ISETP.NE.U32.AND P5, PT, R59, 0x1, PT ;  /* 0x000000013b00780c */ /* 0x000fe40003fa5070 */
[----:B------:R-:W-:Y:S02]  /*4a50*/  SEL R27, RZ, 0x8000, P3 ;  /* 0x00008000ff1b7807 */ /* 0x000fe40001800000 */
[----:B------:R-:W-:Y:S02]  /*4a60*/  ISETP.NE.U32.AND P3, PT, R62, 0x1, PT ;  /* 0x000000013e00780c */ /* 0x000fe40003f65070 */
[----:B------:R-:W-:Y:S02]  /*4a70*/  LOP3.LUT R22, R23, R22, R20, 0xfe, !PT ;  /* 0x0000001617167212 */ /* 0x000fe400078efe14 */
[----:B------:R-:W-:-:S02]  /*4a80*/  SEL R20, RZ, 0x10000000, P6 ;  /* 0x10000000ff147807 */ /* 0x000fc40003000000 */
[----:B------:R-:W-:Y:S02]  /*4a90*/  SEL R25, RZ, 0x20000, P5 ;  /* 0x00020000ff197807 */ /* 0x000fe40002800000 */
[----:B------:R-:W-:Y:S02]  /*4aa0*/  ISETP.NE.U32.AND P6, PT, R50, 0x1, PT ;  /* 0x000000013200780c */ /* 0x000fe40003fc5070 */
[----:B------:R-:W-:Y:S02]  /*4ab0*/  ISETP.NE.U32.AND P5, PT, R68, 0x1, PT ;  /* 0x000000014400780c */ /* 0x000fe40003fa5070 */
[----:B------:R-:W-:Y:S02]  /*4ac0*/  SEL R24, RZ, 0x40000, P3 ;  /* 0x00040000ff187807 */ /* 0x000fe40001800000 */
[----:B------:R-:W-:Y:S02]  /*4ad0*/  ISETP.NE.U32.AND P3, PT, R72, 0x1, PT ;  /* 0x000000014800780c */ /* 0x000fe40003f65070 */
[----:B------:R-:W-:-:S02]  /*4ae0*/  SEL R28, RZ, 0x4000, P6 ;  /* 0x00004000ff1c7807 */ /* 0x000fc40003000000 */
[----:B------:R-:W-:Y:S02]  /*4af0*/  SEL R6, RZ, 0x100000, P5 ;  /* 0x00100000ff067807 */ /* 0x000fe40002800000 */
[----:B------:R-:W-:Y:S02]  /*4b00*/  ISETP.NE.U32.AND P6, PT, R55, 0x1, PT ;  /* 0x000000013700780c */ /* 0x000fe40003fc5070 */
[----:B------:R-:W-:Y:S02]  /*4b10*/  ISETP.NE.U32.AND P5, PT, R76, 0x1, PT ;  /* 0x000000014c00780c */ /* 0x000fe40003fa5070 */
[----:B------:R-:W-:Y:S02]  /*4b20*/  SEL R5, RZ, 0x200000, P3 ;  /* 0x00200000ff057807 */ /* 0x000fe40001800000 */
[----:B------:R-:W-:Y:S02]  /*4b30*/  ISETP.NE.U32.AND P3, PT, R15, 0x1, PT ;  /* 0x000000010f00780c */ /* 0x000fe40003f65070 */
[----:B------:R-:W-:-:S02]  /*4b40*/  SEL R26, RZ, 0x10000, P6 ;  /* 0x00010000ff1a7807 */ /* 0x000fc40003000000 */
[----:B------:R-:W-:Y:S02]  /*4b50*/  LOP3.LUT R2, R28, R29, R30, 0xfe, !PT ;  /* 0x0000001d1c027212 */ /* 0x000fe400078efe1e */
[----:B------:R-:W-:Y:S02]  /*4b60*/  SEL R4, RZ, 0x400000, P5 ;  /* 0x00400000ff047807 */ /* 0x000fe40002800000 */
[----:B------:R-:W-:Y:S02]  /*4b70*/  ISETP.NE.U32.AND P5, PT, R3, 0x1, PT ;  /* 0x000000010300780c */ /* 0x000fe40003fa5070 */
[----:B------:R-:W-:Y:S02]  /*4b80*/  SEL R3, RZ, 0x800000, P3 ;  /* 0x00800000ff037807 */ /* 0x000fe40001800000 */
[----:B------:R-:W-:Y:S02]  /*4b90*/  ISETP.NE.U32.AND P3, PT, R13, 0x1, PT ;  /* 0x000000010d00780c */ /* 0x000fe40003f65070 */
[----:B------:R-:W-:-:S02]  /*4ba0*/  ISETP.NE.U32.AND P6, PT, R65, 0x1, PT ;  /* 0x000000014100780c */ /* 0x000fc40003fc5070 */
[----:B------:R-:W-:Y:S02]  /*4bb0*/  LOP3.LUT R13, R26, R27, R2, 0xfe, !PT ;  /* 0x0000001b1a0d7212 */ /* 0x000fe400078efe02 */
[----:B------:R-:W-:Y:S02]  /*4bc0*/  SEL R2, RZ, 0x1000000, P5 ;  /* 0x01000000ff027807 */ /* 0x000fe40002800000 */
[----:B------:R-:W-:Y:S02]  /*4bd0*/  LOP3.LUT R11, R11, 0x1, RZ, 0xc0, !PT ;  /* 0x000000010b0b7812 */ /* 0x000fe400078ec0ff */
[----:B------:R-:W-:Y:S02]  /*4be0*/  ISETP.NE.U32.AND P5, PT, R12, 0x1, PT ;  /* 0x000000010c00780c */ /* 0x000fe40003fa5070 */
[----:B------:R-:W-:Y:S02]  /*4bf0*/  LOP3.LUT R10, R10, 0x1, RZ, 0xc0, !PT ;  /* 0x000000010a0a7812 */ /* 0x000fe400078ec0ff */
[----:B------:R-:W-:-:S02]  /*4c00*/  SEL R23, RZ, 0x80000, P6 ;  /* 0x00080000ff177807 */ /* 0x000fc40003000000 */
[----:B------:R-:W-:Y:S02]  /*4c10*/  LOP3.LUT R13, R24, R25, R13, 0xfe, !PT ;  /* 0x00000019180d7212 */ /* 0x000fe400078efe0d */
[----:B------:R-:W-:Y:S02]  /*4c20*/  SEL R12, RZ, 0x2000000, P3 ;  /* 0x02000000ff0c7807 */ /* 0x000fe40001800000 */
[----:B------:R-:W-:Y:S02]  /*4c30*/  ISETP.NE.U32.AND P3, PT, R11, 0x1, PT ;  /* 0x000000010b00780c */ /* 0x000fe40003f65070 */
[----:B------:R-:W-:Y:S02]  /*4c40*/  SEL R11, RZ, 0x4000000, P5 ;  /* 0x04000000ff0b7807 */ /* 0x000fe40002800000 */
[----:B------:R-:W-:Y:S02]  /*4c50*/  ISETP.NE.U32.AND P5, PT, R10, 0x1, PT ;  /* 0x000000010a00780c */ /* 0x000fe40003fa5070 */
[----:B------:R-:W-:-:S02]  /*4c60*/  LOP3.LUT R10, R6, R23, R13, 0xfe, !PT ;  /* 0x00000017060a7212 */ /* 0x000fc400078efe0d */
[----:B------:R-:W-:Y:S02]  /*4c70*/  SEL R6, RZ, 0x8000000, P3 ;  /* 0x08000000ff067807 */ /* 0x000fe40001800000 */
[C---:B------:R-:W-:Y:S02]  /*4c80*/  ISETP.NE.AND P3, PT, R7.reuse, 0x3, PT ;  /* 0x000000030700780c */ /* 0x040fe40003f65270 */
[----:B------:R-:W-:Y:S02]  /*4c90*/  LOP3.LUT R7, R7, 0xfffffffe, RZ, 0xc0, !PT ;  /* 0xfffffffe07077812 */ /* 0x000fe400078ec0ff */
[----:B------:R-:W-:Y:S02]  /*4ca0*/  LOP3.LUT R10, R4, R5, R10, 0xfe, !PT ;  /* 0x00000005040a7212 */ /* 0x000fe400078efe0a */
[----:B------:R-:W-:Y:S02]  /*4cb0*/  SEL R5, RZ, 0x10000000, P5 ;  /* 0x10000000ff057807 */ /* 0x000fe40002800000 */
[----:B------:R-:W-:-:S02]  /*4cc0*/  ISETP.NE.AND P5, PT, R7, 0x2, PT ;  /* 0x000000020700780c */ /* 0x000fc40003fa5270 */
[----:B------:R-:W-:Y:S02]  /*4cd0*/  LOP3.LUT R7, R2, R3, R10, 0xfe, !PT ;  /* 0x0000000302077212 */ /* 0x000fe400078efe0a */
[----:B------:R-:W-:Y:S01]  /*4ce0*/  LOP3.LUT R35, R35, 0xfffffffe, RZ, 0xc0, !PT ;  /* 0xfffffffe23237812 */ /* 0x000fe200078ec0ff */
[----:B------:R-:W0:Y:S01]  /*4cf0*/  LDC.64 R2, c[0x0][0x388] ;  /* 0x0000e200ff027b82 */ /* 0x000e220000000a00 */
[----:B------:R-:W-:Y:S02]  /*4d00*/  SEL R4, RZ, 0xffffffff, P3 ;  /* 0xffffffffff047807 */ /* 0x000fe40001800000 */
[----:B------:R-:W-:Y:S02]  /*4d10*/  ISETP.NE.AND P6, PT, R35, 0x2, PT ;  /* 0x000000022300780c */ /* 0x000fe40003fc5270 */
[----:B------:R-:W-:Y:S02]  /*4d20*/  LOP3.LUT R14, R14, 0x1, RZ, 0xc0, !PT ;  /* 0x000000010e0e7812 */ /* 0x000fe400078ec0ff */
[----:B------:R-:W-:-:S02]  /*4d30*/  LOP3.LUT R18, R19, R18, R22, 0xfe, !PT ;  /* 0x0000001213127212 */ /* 0x000fc400078efe16 */
[----:B------:R-:W-:Y:S02]  /*4d40*/  LOP3.LUT R8, R8, 0x1, RZ, 0xc0, !PT ;  /* 0x0000000108087812 */ /* 0x000fe400078ec0ff */
[----:B------:R-:W-:Y:S02]  /*4d50*/  @!P4 SEL R4, RZ, 0xffffffff, P5 ;  /* 0xffffffffff04c807 */ /* 0x000fe40002800000 */
[----:B------:R-:W-:Y:S02]  /*4d60*/  @P0 SEL R21, RZ, 0xffffffff, P6 ;  /* 0xffffffffff150807 */ /* 0x000fe40003000000 */
[----:B------:R-:W-:Y:S02]  /*4d70*/  LOP3.LUT R7, R11, R12, R7, 0xfe, !PT ;  /* 0x0000000c0b077212 */ /* 0x000fe400078efe07 */
[----:B------:R-:W-:Y:S02]  /*4d80*/  ISETP.NE.U32.AND P3, PT, R14, 0x1, PT ;  /* 0x000000010e00780c */ /* 0x000fe40003f65070 */
[----:B------:R-:W-:-:S02]  /*4d90*/  LOP3.LUT R9, R16, R9, R18, 0xfe, !PT ;  /* 0x0000000910097212 */ /* 0x000fc400078efe12 */
[----:B------:R-:W-:Y:S02]  /*4da0*/  ISETP.NE.U32.AND P0, PT, R8, 0x1, PT ;  /* 0x000000010800780c */ /* 0x000fe40003f05070 */
[----:B------:R-:W-:Y:S01]  /*4db0*/  LOP3.LUT R4, R4, 0x1, RZ, 0xc0, !PT ;  /* 0x0000000104047812 */ /* 0x000fe200078ec0ff */
[----:B0-----:R-:W-:Y:S01]  /*4dc0*/  IMAD.WIDE R2, R0, 0x8, R2 ;  /* 0x0000000800027825 */ /* 0x001fe200078e0202 */
[----:B------:R-:W-:Y:S02]  /*4dd0*/  LOP3.LUT R21, R21, 0x1, RZ, 0xc0, !PT ;  /* 0x0000000115157812 */ /* 0x000fe400078ec0ff */
[----:B------:R-:W-:Y:S02]  /*4de0*/  LOP3.LUT R7, R5, R6, R7, 0xfe, !PT ;  /* 0x0000000605077212 */ /* 0x000fe400078efe07 */
[----:B------:R-:W-:Y:S02]  /*4df0*/  SEL R8, RZ, 0x40000000, P1 ;  /* 0x40000000ff087807 */ /* 0x000fe40000800000 */
[----:B------:R-:W-:-:S02]  /*4e00*/  LOP3.LUT R17, R20, R17, R9, 0xfe, !PT ;  /* 0x0000001114117212 */ /* 0x000fc400078efe09 */
[----:B------:R-:W-:Y:S02]  /*4e10*/  SEL R5, RZ, 0x40000000, P3 ;  /* 0x40000000ff057807 */ /* 0x000fe40001800000 */
[----:B------:R-:W-:Y:S02]  /*4e20*/  SEL R6, RZ, 0x20000000, P0 ;  /* 0x20000000ff067807 */ /* 0x000fe40000000000 */
[----:B------:R-:W-:Y:S02]  /*4e30*/  ISETP.NE.U32.AND P1, PT, R4, 0x1, PT ;  /* 0x000000010400780c */ /* 0x000fe40003f25070 */
[----:B------:R-:W-:Y:S02]  /*4e40*/  SEL R9, RZ, 0x20000000, P2 ;  /* 0x20000000ff097807 */ /* 0x000fe40001000000 */
[----:B------:R-:W-:Y:S02]  /*4e50*/  ISETP.NE.U32.AND P0, PT, R21, 0x1, PT ;  /* 0x000000011500780c */ /* 0x000fe40003f05070 */
[----:B------:R-:W-:-:S02]  /*4e60*/  LOP3.LUT R5, R5, R6, R7, 0xfe, !PT ;  /* 0x0000000605057212 */ /* 0x000fc400078efe07 */
[----:B------:R-:W-:Y:S02]  /*4e70*/  SEL R4, RZ, 0x80000000, P1 ;  /* 0x80000000ff047807 */ /* 0x000fe40000800000 */
[----:B------:R-:W-:Y:S02]  /*4e80*/  LOP3.LUT R7, R8, R9, R17, 0xfe, !PT ;  /* 0x0000000908077212 */ /* 0x000fe400078efe11 */
[----:B------:R-:W-:Y:S02]  /*4e90*/  SEL R6, RZ, 0x80000000, P0 ;  /* 0x80000000ff067807 */ /* 0x000fe40000000000 */
[----:B------:R-:W-:Y:S02]  /*4ea0*/  LOP3.LUT R5, R4, R5, RZ, 0xfc, !PT ;  /* 0x0000000504057212 */ /* 0x000fe400078efcff */
[----:B------:R-:W-:-:S05]  /*4eb0*/  LOP3.LUT R4, R6, R7, RZ, 0xfc, !PT ;  /* 0x0000000706047212 */ /* 0x000fca00078efcff */
[----:B------:R-:W-:Y:S01]  /*4ec0*/  STG.E.64 desc[UR4][R2.64], R4 ;  /* 0x0000000402007986 */ /* 0x000fe2000c101b04 */
[----:B------:R-:W-:Y:S05]  /*4ed0*/  EXIT ;  /* 0x000000000000794d */ /* 0x000fea0003800000 */
.L_x_8:
[----:B------:R-:W-:-:S00]  /*4ee0*/  BRA `(.L_x_8) ;  /* 0xfffffffc00fc7947 */ /* 0x000fc0000383ffff */
[----:B------:R-:W-:-:S00]  /*4ef0*/  NOP ;  /* 0x0000000000007918 */ /* 0x000fc00000000000 */
        /* <DEDUP_REMOVED lines=8> */
.L_x_9:


//--------------------- .nv.shared.reserved.0     --------------------------
	.section	.nv.shared.reserved.0,"aw",@nobits
	.weak		__nv_reservedSMEM_offset_0_alias
	.size		__nv_reservedSMEM_offset_0_alias, 0, 64
	.other		__nv_reservedSMEM_offset_0_alias,@"STO_CUDA_RESERVED_SHARED STV_DEFAULT"
__nv_reservedSMEM_offset_0_alias:
	.zero		0
	.zero		64


//--------------------- .nv.constant0._Z19game_of_life_kernelPKmPmi --------------------------
	.section	.nv.constant0._Z19game_of_life_kernelPKmPmi,"a",@progbits
	.sectionflags	@""
	.align	4
.nv.constant0._Z19game_of_life_kernelPKmPmi:
	.zero		916


//--------------------- SYMBOLS --------------------------

	.type		.nv.reservedSmem.offset0,@object
	.size		.nv.reservedSmem.offset0,0x4
